//
// Generated by NVIDIA NVVM Compiler
//
// Compiler Build ID: CL-36424714
// Cuda compilation tools, release 13.0, V13.0.88
// Based on NVVM 20.0.0
//

.version 9.0
.target sm_100
.address_size 64

	// .globl	_Z17test_write_kernelPi
.global .align 4 .b8 precalc_xorwow_matrix[102400];
.global .align 4 .b8 precalc_xorwow_offset_matrix[102400];
.global .align 4 .b8 mrg32k3aM1[2304];
.global .align 4 .b8 mrg32k3aM2[2304];
.global .align 4 .b8 mrg32k3aM1SubSeq[2016];
.global .align 4 .b8 mrg32k3aM2SubSeq[2016];
.global .align 4 .b8 mrg32k3aM1Seq[2304];
.global .align 4 .b8 mrg32k3aM2Seq[2304];
.const .align 8 .b8 __cr_lgamma_table[72];
.global .align 4 .u32 mutex;

.visible .entry _Z17test_write_kernelPi(
	.param .u64 .ptr .align 1 _Z17test_write_kernelPi_param_0
)
{
	.reg .b32 	%r<2>;
	.reg .b64 	%rd<5>;

	ld.param.u64 	%rd1, [_Z17test_write_kernelPi_param_0];
	cvta.to.global.u64 	%rd2, %rd1;
	mov.u32 	%r1, %tid.x;
	mul.wide.u32 	%rd3, %r1, 4;
	add.s64 	%rd4, %rd2, %rd3;
	st.global.u32 	[%rd4], %r1;
	ret;

}
	// .globl	_Z12setup_kernelP17curandStateXORWOWi
.visible .entry _Z12setup_kernelP17curandStateXORWOWi(
	.param .u64 .ptr .align 1 _Z12setup_kernelP17curandStateXORWOWi_param_0,
	.param .u32 _Z12setup_kernelP17curandStateXORWOWi_param_1
)
{
	.reg .pred 	%p<25>;
	.reg .b32 	%r<411>;
	.reg .b64 	%rd<18>;

	ld.param.u64 	%rd8, [_Z12setup_kernelP17curandStateXORWOWi_param_0];
	ld.param.u32 	%r182, [_Z12setup_kernelP17curandStateXORWOWi_param_1];
	cvta.to.global.u64 	%rd9, %rd8;
	mov.u32 	%r183, %ctaid.x;
	mov.u32 	%r184, %ntid.x;
	mov.u32 	%r185, %tid.x;
	mad.lo.s32 	%r186, %r183, %r184, %r185;
	cvt.s64.s32 	%rd17, %r186;
	mul.wide.s32 	%rd10, %r186, 48;
	add.s64 	%rd2, %rd9, %rd10;
	xor.b32  	%r187, %r182, -1429050551;
	mul.lo.s32 	%r188, %r187, 1099087573;
	setp.gt.s32 	%p1, %r182, -1;
	selp.b32 	%r189, -644748465, -1947113066, %p1;
	add.s32 	%r190, %r189, %r188;
	add.s32 	%r191, %r190, 6615241;
	add.s32 	%r192, %r188, 123456789;
	st.global.v2.u32 	[%rd2], {%r191, %r192};
	xor.b32  	%r193, %r188, 362436069;
	add.s32 	%r194, %r189, 521288629;
	st.global.v2.u32 	[%rd2+8], {%r193, %r194};
	xor.b32  	%r195, %r189, 88675123;
	add.s32 	%r196, %r188, 5783321;
	st.global.v2.u32 	[%rd2+16], {%r195, %r196};
	setp.eq.s32 	%p2, %r186, 0;
	@%p2 bra 	$L__BB1_42;
	mov.b32 	%r317, 0;
	mov.u64 	%rd12, precalc_xorwow_matrix;
$L__BB1_2:
	and.b64  	%rd4, %rd17, 3;
	setp.eq.s64 	%p3, %rd4, 0;
	@%p3 bra 	$L__BB1_41;
	mul.wide.u32 	%rd11, %r317, 3200;
	add.s64 	%rd5, %rd12, %rd11;
	cvt.u32.u64 	%r2, %rd4;
	mov.b32 	%r318, 0;
$L__BB1_4:
	mov.b32 	%r331, 0;
	mov.u32 	%r332, %r331;
	mov.u32 	%r333, %r331;
	mov.u32 	%r334, %r331;
	mov.u32 	%r335, %r331;
	mov.u32 	%r324, %r331;
$L__BB1_5:
	mul.wide.u32 	%rd13, %r324, 4;
	add.s64 	%rd14, %rd2, %rd13;
	ld.global.u32 	%r10, [%rd14+4];
	shl.b32 	%r11, %r324, 5;
	mov.b32 	%r330, 0;
$L__BB1_6:
	.pragma "nounroll";
	shr.u32 	%r201, %r10, %r330;
	and.b32  	%r202, %r201, 1;
	setp.eq.b32 	%p4, %r202, 1;
	not.pred 	%p5, %p4;
	add.s32 	%r203, %r11, %r330;
	mul.lo.s32 	%r204, %r203, 5;
	mul.wide.u32 	%rd15, %r204, 4;
	add.s64 	%rd6, %rd5, %rd15;
	@%p5 bra 	$L__BB1_8;
	ld.global.u32 	%r205, [%rd6];
	xor.b32  	%r335, %r335, %r205;
	ld.global.u32 	%r206, [%rd6+4];
	xor.b32  	%r334, %r334, %r206;
	ld.global.u32 	%r207, [%rd6+8];
	xor.b32  	%r333, %r333, %r207;
	ld.global.u32 	%r208, [%rd6+12];
	xor.b32  	%r332, %r332, %r208;
	ld.global.u32 	%r209, [%rd6+16];
	xor.b32  	%r331, %r331, %r209;
$L__BB1_8:
	and.b32  	%r211, %r201, 2;
	setp.eq.s32 	%p6, %r211, 0;
	@%p6 bra 	$L__BB1_10;
	ld.global.u32 	%r212, [%rd6+20];
	xor.b32  	%r335, %r335, %r212;
	ld.global.u32 	%r213, [%rd6+24];
	xor.b32  	%r334, %r334, %r213;
	ld.global.u32 	%r214, [%rd6+28];
	xor.b32  	%r333, %r333, %r214;
	ld.global.u32 	%r215, [%rd6+32];
	xor.b32  	%r332, %r332, %r215;
	ld.global.u32 	%r216, [%rd6+36];
	xor.b32  	%r331, %r331, %r216;
$L__BB1_10:
	and.b32  	%r218, %r201, 4;
	setp.eq.s32 	%p7, %r218, 0;
	@%p7 bra 	$L__BB1_12;
	ld.global.u32 	%r219, [%rd6+40];
	xor.b32  	%r335, %r335, %r219;
	ld.global.u32 	%r220, [%rd6+44];
	xor.b32  	%r334, %r334, %r220;
	ld.global.u32 	%r221, [%rd6+48];
	xor.b32  	%r333, %r333, %r221;
	ld.global.u32 	%r222, [%rd6+52];
	xor.b32  	%r332, %r332, %r222;
	ld.global.u32 	%r223, [%rd6+56];
	xor.b32  	%r331, %r331, %r223;
$L__BB1_12:
	and.b32  	%r225, %r201, 8;
	setp.eq.s32 	%p8, %r225, 0;
	@%p8 bra 	$L__BB1_14;
	ld.global.u32 	%r226, [%rd6+60];
	xor.b32  	%r335, %r335, %r226;
	ld.global.u32 	%r227, [%rd6+64];
	xor.b32  	%r334, %r334, %r227;
	ld.global.u32 	%r228, [%rd6+68];
	xor.b32  	%r333, %r333, %r228;
	ld.global.u32 	%r229, [%rd6+72];
	xor.b32  	%r332, %r332, %r229;
	ld.global.u32 	%r230, [%rd6+76];
	xor.b32  	%r331, %r331, %r230;
$L__BB1_14:
	and.b32  	%r232, %r201, 16;
	setp.eq.s32 	%p9, %r232, 0;
	@%p9 bra 	$L__BB1_16;
	ld.global.u32 	%r233, [%rd6+80];
	xor.b32  	%r335, %r335, %r233;
	ld.global.u32 	%r234, [%rd6+84];
	xor.b32  	%r334, %r334, %r234;
	ld.global.u32 	%r235, [%rd6+88];
	xor.b32  	%r333, %r333, %r235;
	ld.global.u32 	%r236, [%rd6+92];
	xor.b32  	%r332, %r332, %r236;
	ld.global.u32 	%r237, [%rd6+96];
	xor.b32  	%r331, %r331, %r237;
$L__BB1_16:
	and.b32  	%r239, %r201, 32;
	setp.eq.s32 	%p10, %r239, 0;
	@%p10 bra 	$L__BB1_18;
	ld.global.u32 	%r240, [%rd6+100];
	xor.b32  	%r335, %r335, %r240;
	ld.global.u32 	%r241, [%rd6+104];
	xor.b32  	%r334, %r334, %r241;
	ld.global.u32 	%r242, [%rd6+108];
	xor.b32  	%r333, %r333, %r242;
	ld.global.u32 	%r243, [%rd6+112];
	xor.b32  	%r332, %r332, %r243;
	ld.global.u32 	%r244, [%rd6+116];
	xor.b32  	%r331, %r331, %r244;
$L__BB1_18:
	and.b32  	%r246, %r201, 64;
	setp.eq.s32 	%p11, %r246, 0;
	@%p11 bra 	$L__BB1_20;
	ld.global.u32 	%r247, [%rd6+120];
	xor.b32  	%r335, %r335, %r247;
	ld.global.u32 	%r248, [%rd6+124];
	xor.b32  	%r334, %r334, %r248;
	ld.global.u32 	%r249, [%rd6+128];
	xor.b32  	%r333, %r333, %r249;
	ld.global.u32 	%r250, [%rd6+132];
	xor.b32  	%r332, %r332, %r250;
	ld.global.u32 	%r251, [%rd6+136];
	xor.b32  	%r331, %r331, %r251;
$L__BB1_20:
	and.b32  	%r253, %r201, 128;
	setp.eq.s32 	%p12, %r253, 0;
	@%p12 bra 	$L__BB1_22;
	ld.global.u32 	%r254, [%rd6+140];
	xor.b32  	%r335, %r335, %r254;
	ld.global.u32 	%r255, [%rd6+144];
	xor.b32  	%r334, %r334, %r255;
	ld.global.u32 	%r256, [%rd6+148];
	xor.b32  	%r333, %r333, %r256;
	ld.global.u32 	%r257, [%rd6+152];
	xor.b32  	%r332, %r332, %r257;
	ld.global.u32 	%r258, [%rd6+156];
	xor.b32  	%r331, %r331, %r258;
$L__BB1_22:
	and.b32  	%r260, %r201, 256;
	setp.eq.s32 	%p13, %r260, 0;
	@%p13 bra 	$L__BB1_24;
	ld.global.u32 	%r261, [%rd6+160];
	xor.b32  	%r335, %r335, %r261;
	ld.global.u32 	%r262, [%rd6+164];
	xor.b32  	%r334, %r334, %r262;
	ld.global.u32 	%r263, [%rd6+168];
	xor.b32  	%r333, %r333, %r263;
	ld.global.u32 	%r264, [%rd6+172];
	xor.b32  	%r332, %r332, %r264;
	ld.global.u32 	%r265, [%rd6+176];
	xor.b32  	%r331, %r331, %r265;
$L__BB1_24:
	and.b32  	%r267, %r201, 512;
	setp.eq.s32 	%p14, %r267, 0;
	@%p14 bra 	$L__BB1_26;
	ld.global.u32 	%r268, [%rd6+180];
	xor.b32  	%r335, %r335, %r268;
	ld.global.u32 	%r269, [%rd6+184];
	xor.b32  	%r334, %r334, %r269;
	ld.global.u32 	%r270, [%rd6+188];
	xor.b32  	%r333, %r333, %r270;
	ld.global.u32 	%r271, [%rd6+192];
	xor.b32  	%r332, %r332, %r271;
	ld.global.u32 	%r272, [%rd6+196];
	xor.b32  	%r331, %r331, %r272;
$L__BB1_26:
	and.b32  	%r274, %r201, 1024;
	setp.eq.s32 	%p15, %r274, 0;
	@%p15 bra 	$L__BB1_28;
	ld.global.u32 	%r275, [%rd6+200];
	xor.b32  	%r335, %r335, %r275;
	ld.global.u32 	%r276, [%rd6+204];
	xor.b32  	%r334, %r334, %r276;
	ld.global.u32 	%r277, [%rd6+208];
	xor.b32  	%r333, %r333, %r277;
	ld.global.u32 	%r278, [%rd6+212];
	xor.b32  	%r332, %r332, %r278;
	ld.global.u32 	%r279, [%rd6+216];
	xor.b32  	%r331, %r331, %r279;
$L__BB1_28:
	and.b32  	%r281, %r201, 2048;
	setp.eq.s32 	%p16, %r281, 0;
	@%p16 bra 	$L__BB1_30;
	ld.global.u32 	%r282, [%rd6+220];
	xor.b32  	%r335, %r335, %r282;
	ld.global.u32 	%r283, [%rd6+224];
	xor.b32  	%r334, %r334, %r283;
	ld.global.u32 	%r284, [%rd6+228];
	xor.b32  	%r333, %r333, %r284;
	ld.global.u32 	%r285, [%rd6+232];
	xor.b32  	%r332, %r332, %r285;
	ld.global.u32 	%r286, [%rd6+236];
	xor.b32  	%r331, %r331, %r286;
$L__BB1_30:
	and.b32  	%r288, %r201, 4096;
	setp.eq.s32 	%p17, %r288, 0;
	@%p17 bra 	$L__BB1_32;
	ld.global.u32 	%r289, [%rd6+240];
	xor.b32  	%r335, %r335, %r289;
	ld.global.u32 	%r290, [%rd6+244];
	xor.b32  	%r334, %r334, %r290;
	ld.global.u32 	%r291, [%rd6+248];
	xor.b32  	%r333, %r333, %r291;
	ld.global.u32 	%r292, [%rd6+252];
	xor.b32  	%r332, %r332, %r292;
	ld.global.u32 	%r293, [%rd6+256];
	xor.b32  	%r331, %r331, %r293;
$L__BB1_32:
	and.b32  	%r295, %r201, 8192;
	setp.eq.s32 	%p18, %r295, 0;
	@%p18 bra 	$L__BB1_34;
	ld.global.u32 	%r296, [%rd6+260];
	xor.b32  	%r335, %r335, %r296;
	ld.global.u32 	%r297, [%rd6+264];
	xor.b32  	%r334, %r334, %r297;
	ld.global.u32 	%r298, [%rd6+268];
	xor.b32  	%r333, %r333, %r298;
	ld.global.u32 	%r299, [%rd6+272];
	xor.b32  	%r332, %r332, %r299;
	ld.global.u32 	%r300, [%rd6+276];
	xor.b32  	%r331, %r331, %r300;
$L__BB1_34:
	and.b32  	%r302, %r201, 16384;
	setp.eq.s32 	%p19, %r302, 0;
	@%p19 bra 	$L__BB1_36;
	ld.global.u32 	%r303, [%rd6+280];
	xor.b32  	%r335, %r335, %r303;
	ld.global.u32 	%r304, [%rd6+284];
	xor.b32  	%r334, %r334, %r304;
	ld.global.u32 	%r305, [%rd6+288];
	xor.b32  	%r333, %r333, %r305;
	ld.global.u32 	%r306, [%rd6+292];
	xor.b32  	%r332, %r332, %r306;
	ld.global.u32 	%r307, [%rd6+296];
	xor.b32  	%r331, %r331, %r307;
$L__BB1_36:
	and.b32  	%r309, %r201, 32768;
	setp.eq.s32 	%p20, %r309, 0;
	@%p20 bra 	$L__BB1_38;
	ld.global.u32 	%r310, [%rd6+300];
	xor.b32  	%r335, %r335, %r310;
	ld.global.u32 	%r311, [%rd6+304];
	xor.b32  	%r334, %r334, %r311;
	ld.global.u32 	%r312, [%rd6+308];
	xor.b32  	%r333, %r333, %r312;
	ld.global.u32 	%r313, [%rd6+312];
	xor.b32  	%r332, %r332, %r313;
	ld.global.u32 	%r314, [%rd6+316];
	xor.b32  	%r331, %r331, %r314;
$L__BB1_38:
	add.s32 	%r330, %r330, 16;
	setp.ne.s32 	%p21, %r330, 32;
	@%p21 bra 	$L__BB1_6;
	mad.lo.s32 	%r315, %r324, -31, %r11;
	add.s32 	%r324, %r315, 1;
	setp.ne.s32 	%p22, %r324, 5;
	@%p22 bra 	$L__BB1_5;
	st.global.u32 	[%rd2+4], %r335;
	st.global.u32 	[%rd2+8], %r334;
	st.global.u32 	[%rd2+12], %r333;
	st.global.u32 	[%rd2+16], %r332;
	st.global.u32 	[%rd2+20], %r331;
	add.s32 	%r318, %r318, 1;
	setp.lt.u32 	%p23, %r318, %r2;
	@%p23 bra 	$L__BB1_4;
$L__BB1_41:
	shr.u64 	%rd7, %rd17, 2;
	add.s32 	%r317, %r317, 1;
	setp.gt.u64 	%p24, %rd17, 3;
	mov.u64 	%rd17, %rd7;
	@%p24 bra 	$L__BB1_2;
$L__BB1_42:
	mov.b32 	%r316, 0;
	st.global.v2.u32 	[%rd2+24], {%r316, %r316};
	st.global.u32 	[%rd2+32], %r316;
	mov.b64 	%rd16, 0;
	st.global.u64 	[%rd2+40], %rd16;
	ret;

}
	// .globl	_Z21generate_graph_kernelPiS_iP17curandStateXORWOWfiiii
.visible .entry _Z21generate_graph_kernelPiS_iP17curandStateXORWOWfiiii(
	.param .u64 .ptr .align 1 _Z21generate_graph_kernelPiS_iP17curandStateXORWOWfiiii_param_0,
	.param .u64 .ptr .align 1 _Z21generate_graph_kernelPiS_iP17curandStateXORWOWfiiii_param_1,
	.param .u32 _Z21generate_graph_kernelPiS_iP17curandStateXORWOWfiiii_param_2,
	.param .u64 .ptr .align 1 _Z21generate_graph_kernelPiS_iP17curandStateXORWOWfiiii_param_3,
	.param .f32 _Z21generate_graph_kernelPiS_iP17curandStateXORWOWfiiii_param_4,
	.param .u32 _Z21generate_graph_kernelPiS_iP17curandStateXORWOWfiiii_param_5,
	.param .u32 _Z21generate_graph_kernelPiS_iP17curandStateXORWOWfiiii_param_6,
	.param .u32 _Z21generate_graph_kernelPiS_iP17curandStateXORWOWfiiii_param_7,
	.param .u32 _Z21generate_graph_kernelPiS_iP17curandStateXORWOWfiiii_param_8
)
{
	.reg .pred 	%p<8>;
	.reg .b32 	%r<38>;
	.reg .b32 	%f<4>;
	.reg .b64 	%rd<13>;

	ld.param.u64 	%rd4, [_Z21generate_graph_kernelPiS_iP17curandStateXORWOWfiiii_param_0];
	ld.param.u64 	%rd6, [_Z21generate_graph_kernelPiS_iP17curandStateXORWOWfiiii_param_1];
	ld.param.u32 	%r6, [_Z21generate_graph_kernelPiS_iP17curandStateXORWOWfiiii_param_2];
	ld.param.u64 	%rd5, [_Z21generate_graph_kernelPiS_iP17curandStateXORWOWfiiii_param_3];
	ld.param.f32 	%f1, [_Z21generate_graph_kernelPiS_iP17curandStateXORWOWfiiii_param_4];
	ld.param.u32 	%r5, [_Z21generate_graph_kernelPiS_iP17curandStateXORWOWfiiii_param_5];
	ld.param.u32 	%r7, [_Z21generate_graph_kernelPiS_iP17curandStateXORWOWfiiii_param_7];
	ld.param.u32 	%r8, [_Z21generate_graph_kernelPiS_iP17curandStateXORWOWfiiii_param_8];
	cvta.to.global.u64 	%rd1, %rd6;
	mov.u32 	%r10, %ctaid.x;
	mov.u32 	%r11, %ntid.x;
	mov.u32 	%r12, %tid.x;
	mad.lo.s32 	%r1, %r10, %r11, %r12;
	add.s32 	%r13, %r7, %r1;
	ld.global.u32 	%r14, [%rd1];
	setp.ge.s32 	%p1, %r14, %r6;
	setp.ge.s32 	%p2, %r13, %r8;
	or.pred  	%p3, %p1, %p2;
	@%p3 bra 	$L__BB2_8;
	setp.lt.s32 	%p4, %r5, 1;
	@%p4 bra 	$L__BB2_7;
	cvta.to.global.u64 	%rd2, %rd4;
	cvta.to.global.u64 	%rd7, %rd5;
	mul.wide.s32 	%rd8, %r1, 48;
	add.s64 	%rd3, %rd7, %rd8;
	mov.b32 	%r37, 0;
$L__BB2_3:
	ld.global.v2.u32 	{%r16, %r17}, [%rd3];
	shr.u32 	%r18, %r17, 2;
	xor.b32  	%r19, %r18, %r17;
	ld.global.v2.u32 	{%r20, %r21}, [%rd3+8];
	ld.global.v2.u32 	{%r22, %r23}, [%rd3+16];
	st.global.v2.u32 	[%rd3+8], {%r21, %r22};
	shl.b32 	%r24, %r23, 4;
	shl.b32 	%r25, %r19, 1;
	xor.b32  	%r26, %r25, %r24;
	xor.b32  	%r27, %r26, %r19;
	xor.b32  	%r28, %r27, %r23;
	st.global.v2.u32 	[%rd3+16], {%r23, %r28};
	add.s32 	%r29, %r16, 362437;
	st.global.v2.u32 	[%rd3], {%r29, %r20};
	add.s32 	%r30, %r28, %r29;
	cvt.rn.f32.u32 	%f2, %r30;
	fma.rn.f32 	%f3, %f2, 0f2F800000, 0f2F000000;
	setp.gtu.f32 	%p5, %f3, %f1;
	@%p5 bra 	$L__BB2_6;
$L__BB2_4:
	atom.relaxed.global.cas.b32 	%r31, [mutex], 0, 1;
	setp.ne.s32 	%p6, %r31, 0;
	@%p6 bra 	$L__BB2_4;
	ld.global.u32 	%r32, [%rd1];
	mul.wide.s32 	%rd9, %r32, 4;
	add.s64 	%rd10, %rd2, %rd9;
	st.global.u32 	[%rd10], %r13;
	ld.global.u32 	%r33, [%rd1];
	mul.wide.s32 	%rd11, %r33, 4;
	add.s64 	%rd12, %rd2, %rd11;
	st.global.u32 	[%rd12+4], %r37;
	ld.global.u32 	%r34, [%rd1];
	add.s32 	%r35, %r34, 2;
	st.global.u32 	[%rd1], %r35;
	membar.gl;
	atom.global.exch.b32 	%r36, [mutex], 0;
$L__BB2_6:
	add.s32 	%r37, %r37, 1;
	setp.ne.s32 	%p7, %r37, %r5;
	@%p7 bra 	$L__BB2_3;
$L__BB2_7:
	bar.sync 	0;
$L__BB2_8:
	ret;

}


// ===== COMPILED SASS (sm_100) =====

	.target	sm_100

	.elftype	@"ET_EXEC"


//--------------------- .note.nv.tkinfo           --------------------------
	.section	.note.nv.tkinfo,"",@"SHT_NOTE"
	.sectionflags	@"SHF_NOTE_NV_TKINFO"
	.tkinfo
        /*0018*/ 	.word	0x00000002
        /*0030*/ 	.string	""
        /*0030*/ 	.string	"ptxas"
        /*0030*/ 	.string	"Cuda compilation tools, release 13.0, V13.0.88"
        /*0030*/ 	.string	"Build cuda_13.0.r13.0/compiler.36424714_0"
        /*0030*/ 	.string	"-arch sm_100 -m 64 "



//--------------------- .note.nv.cuinfo           --------------------------
	.section	.note.nv.cuinfo,"",@"SHT_NOTE"
	.sectionflags	@"SHF_NOTE_NV_CUINFO"
        /*0018*/ 	.short	0x0002
        /*001a*/ 	.short	0x0064
        /*001c*/ 	.short	0x0082
	.zero		2


//--------------------- .nv.info                  --------------------------
	.section	.nv.info,"",@"SHT_CUDA_INFO"
	.align	4


	//----- nvinfo : EIATTR_REGCOUNT
	.align		4
        /*0000*/ 	.byte	0x04, 0x2f
        /*0002*/ 	.short	(.L_11 - .L_10)
	.align		4
.L_10:
        /*0004*/ 	.word	index@(_Z17test_write_kernelPi)
        /*0008*/ 	.word	0x00000008


	//----- nvinfo : EIATTR_FRAME_SIZE
	.align		4
.L_11:
        /*000c*/ 	.byte	0x04, 0x11
        /*000e*/ 	.short	(.L_13 - .L_12)
	.align		4
.L_12:
        /*0010*/ 	.word	index@(_Z17test_write_kernelPi)
        /*0014*/ 	.word	0x00000000


	//----- nvinfo : EIATTR_REGCOUNT
	.align		4
.L_13:
        /*0018*/ 	.byte	0x04, 0x2f
        /*001a*/ 	.short	(.L_15 - .L_14)
	.align		4
.L_14:
        /*001c*/ 	.word	index@(_Z12setup_kernelP17curandStateXORWOWi)
        /*0020*/ 	.word	0x0000001f


	//----- nvinfo : EIATTR_FRAME_SIZE
	.align		4
.L_15:
        /*0024*/ 	.byte	0x04, 0x11
        /*0026*/ 	.short	(.L_17 - .L_16)
	.align		4
.L_16:
        /*0028*/ 	.word	index@(_Z12setup_kernelP17curandStateXORWOWi)
        /*002c*/ 	.word	0x00000000


	//----- nvinfo : EIATTR_REGCOUNT
	.align		4
.L_17:
        /*0030*/ 	.byte	0x04, 0x2f
        /*0032*/ 	.short	(.L_19 - .L_18)
	.align		4
.L_18:
        /*0034*/ 	.word	index@(_Z21generate_graph_kernelPiS_iP17curandStateXORWOWfiiii)
        /*0038*/ 	.word	0x00000012


	//----- nvinfo : EIATTR_FRAME_SIZE
	.align		4
.L_19:
        /*003c*/ 	.byte	0x04, 0x11
        /*003e*/ 	.short	(.L_21 - .L_20)
	.align		4
.L_20:
        /*0040*/ 	.word	index@(_Z21generate_graph_kernelPiS_iP17curandStateXORWOWfiiii)
        /*0044*/ 	.word	0x00000000


	//----- nvinfo : EIATTR_MIN_STACK_SIZE
	.align		4
.L_21:
        /*0048*/ 	.byte	0x04, 0x12
        /*004a*/ 	.short	(.L_23 - .L_22)
	.align		4
.L_22:
        /*004c*/ 	.word	index@(_Z21generate_graph_kernelPiS_iP17curandStateXORWOWfiiii)
        /*0050*/ 	.word	0x00000000


	//----- nvinfo : EIATTR_MIN_STACK_SIZE
	.align		4
.L_23:
        /*0054*/ 	.byte	0x04, 0x12
        /*0056*/ 	.short	(.L_25 - .L_24)
	.align		4
.L_24:
        /*0058*/ 	.word	index@(_Z12setup_kernelP17curandStateXORWOWi)
        /*005c*/ 	.word	0x00000000


	//----- nvinfo : EIATTR_MIN_STACK_SIZE
	.align		4
.L_25:
        /*0060*/ 	.byte	0x04, 0x12
        /*0062*/ 	.short	(.L_27 - .L_26)
	.align		4
.L_26:
        /*0064*/ 	.word	index@(_Z17test_write_kernelPi)
        /*0068*/ 	.word	0x00000000
.L_27:


//--------------------- .nv.compat                --------------------------
	.section	.nv.compat,"",@"SHT_CUDA_COMPAT_INFO"
	.align	4
        /*0000*/ 	.byte	0x02, 0x09, 0x00, 0x00, 0x02, 0x02, 0x01, 0x00, 0x02, 0x05, 0x05, 0x00, 0x03, 0x07, 0x01, 0x01
        /*0010*/ 	.byte	0x02, 0x03, 0x00, 0x00, 0x02, 0x06, 0x01, 0x00, 0x04, 0x0b, 0x08, 0x00, 0x09, 0x00, 0x00, 0x00
        /*0020*/ 	.byte	0x00, 0x00, 0x00, 0x00


//--------------------- .nv.info._Z21generate_graph_kernelPiS_iP17curandStateXORWOWfiiii --------------------------
	.section	.nv.info._Z21generate_graph_kernelPiS_iP17curandStateXORWOWfiiii,"",@"SHT_CUDA_INFO"
	.sectionflags	@""
	.align	4


	//----- nvinfo : EIATTR_CUDA_API_VERSION
	.align		4
        /*0000*/ 	.byte	0x04, 0x37
        /*0002*/ 	.short	(.L_29 - .L_28)
.L_28:
        /*0004*/ 	.word	0x00000082


	//----- nvinfo : EIATTR_KPARAM_INFO
	.align		4
.L_29:
        /*0008*/ 	.byte	0x04, 0x17
        /*000a*/ 	.short	(.L_31 - .L_30)
.L_30:
        /*000c*/ 	.word	0x00000000
        /*0010*/ 	.short	0x0008
        /*0012*/ 	.short	0x0030
        /*0014*/ 	.byte	0x00, 0xf0, 0x11, 0x00


	//----- nvinfo : EIATTR_KPARAM_INFO
	.align		4
.L_31:
        /*0018*/ 	.byte	0x04, 0x17
        /*001a*/ 	.short	(.L_33 - .L_32)
.L_32:
        /*001c*/ 	.word	0x00000000
        /*0020*/ 	.short	0x0007
        /*0022*/ 	.short	0x002c
        /*0024*/ 	.byte	0x00, 0xf0, 0x11, 0x00


	//----- nvinfo : EIATTR_KPARAM_INFO
	.align		4
.L_33:
        /*0028*/ 	.byte	0x04, 0x17
        /*002a*/ 	.short	(.L_35 - .L_34)
.L_34:
        /*002c*/ 	.word	0x00000000
        /*0030*/ 	.short	0x0006
        /*0032*/ 	.short	0x0028
        /*0034*/ 	.byte	0x00, 0xf0, 0x11, 0x00


	//----- nvinfo : EIATTR_KPARAM_INFO
	.align		4
.L_35:
        /*0038*/ 	.byte	0x04, 0x17
        /*003a*/ 	.short	(.L_37 - .L_36)
.L_36:
        /*003c*/ 	.word	0x00000000
        /*0040*/ 	.short	0x0005
        /*0042*/ 	.short	0x0024
        /*0044*/ 	.byte	0x00, 0xf0, 0x11, 0x00


	//----- nvinfo : EIATTR_KPARAM_INFO
	.align		4
.L_37:
        /*0048*/ 	.byte	0x04, 0x17
        /*004a*/ 	.short	(.L_39 - .L_38)
.L_38:
        /*004c*/ 	.word	0x00000000
        /*0050*/ 	.short	0x0004
        /*0052*/ 	.short	0x0020
        /*0054*/ 	.byte	0x00, 0xf0, 0x11, 0x00


	//----- nvinfo : EIATTR_KPARAM_INFO
	.align		4
.L_39:
        /*0058*/ 	.byte	0x04, 0x17
        /*005a*/ 	.short	(.L_41 - .L_40)
.L_40:
        /*005c*/ 	.word	0x00000000
        /*0060*/ 	.short	0x0003
        /*0062*/ 	.short	0x0018
        /*0064*/ 	.byte	0x00, 0xf5, 0x21, 0x00


	//----- nvinfo : EIATTR_KPARAM_INFO
	.align		4
.L_41:
        /*0068*/ 	.byte	0x04, 0x17
        /*006a*/ 	.short	(.L_43 - .L_42)
.L_42:
        /*006c*/ 	.word	0x00000000
        /*0070*/ 	.short	0x0002
        /*0072*/ 	.short	0x0010
        /*0074*/ 	.byte	0x00, 0xf0, 0x11, 0x00


	//----- nvinfo : EIATTR_KPARAM_INFO
	.align		4
.L_43:
        /*0078*/ 	.byte	0x04, 0x17
        /*007a*/ 	.short	(.L_45 - .L_44)
.L_44:
        /*007c*/ 	.word	0x00000000
        /*0080*/ 	.short	0x0001
        /*0082*/ 	.short	0x0008
        /*0084*/ 	.byte	0x00, 0xf5, 0x21, 0x00


	//----- nvinfo : EIATTR_KPARAM_INFO
	.align		4
.L_45:
        /*0088*/ 	.byte	0x04, 0x17
        /*008a*/ 	.short	(.L_47 - .L_46)
.L_46:
        /*008c*/ 	.word	0x00000000
        /*0090*/ 	.short	0x0000
        /*0092*/ 	.short	0x0000
        /*0094*/ 	.byte	0x00, 0xf5, 0x21, 0x00


	//----- nvinfo : EIATTR_SPARSE_MMA_MASK
	.align		4
.L_47:
        /*0098*/ 	.byte	0x03, 0x50
        /*009a*/ 	.short	0x0000


	//----- nvinfo : EIATTR_MAXREG_COUNT
	.align		4
        /*009c*/ 	.byte	0x03, 0x1b
        /*009e*/ 	.short	0x00ff


	//----- nvinfo : EIATTR_NUM_BARRIERS
	.align		4
        /*00a0*/ 	.byte	0x02, 0x4c
        /*00a2*/ 	.byte	0x01
	.zero		1


	//----- nvinfo : EIATTR_MERCURY_ISA_VERSION
	.align		4
        /*00a4*/ 	.byte	0x03, 0x5f
        /*00a6*/ 	.short	0x0101


	//----- nvinfo : EIATTR_VRC_CTA_INIT_COUNT
	.align		4
        /*00a8*/ 	.byte	0x02, 0x4a
	.zero		1
	.zero		1


	//----- nvinfo : EIATTR_EXIT_INSTR_OFFSETS
	.align		4
        /*00ac*/ 	.byte	0x04, 0x1c
        /*00ae*/ 	.short	(.L_49 - .L_48)


	//   ....[0]....
.L_48:
        /*00b0*/ 	.word	0x000000e0


	//   ....[1]....
        /*00b4*/ 	.word	0x000004e0


	//----- nvinfo : EIATTR_CRS_STACK_SIZE
	.align		4
.L_49:
        /*00b8*/ 	.byte	0x04, 0x1e
        /*00ba*/ 	.short	(.L_51 - .L_50)
.L_50:
        /*00bc*/ 	.word	0x00000000


	//----- nvinfo : EIATTR_CBANK_PARAM_SIZE
	.align		4
.L_51:
        /*00c0*/ 	.byte	0x03, 0x19
        /*00c2*/ 	.short	0x0034


	//----- nvinfo : EIATTR_PARAM_CBANK
	.align		4
        /*00c4*/ 	.byte	0x04, 0x0a
        /*00c6*/ 	.short	(.L_53 - .L_52)
	.align		4
.L_52:
        /*00c8*/ 	.word	index@(.nv.constant0._Z21generate_graph_kernelPiS_iP17curandStateXORWOWfiiii)
        /*00cc*/ 	.short	0x0380
        /*00ce*/ 	.short	0x0034


	//----- nvinfo : EIATTR_SW_WAR
	.align		4
.L_53:
        /*00d0*/ 	.byte	0x04, 0x36
        /*00d2*/ 	.short	(.L_55 - .L_54)
.L_54:
        /*00d4*/ 	.word	0x00000008
.L_55:


//--------------------- .nv.info._Z12setup_kernelP17curandStateXORWOWi --------------------------
	.section	.nv.info._Z12setup_kernelP17curandStateXORWOWi,"",@"SHT_CUDA_INFO"
	.sectionflags	@""
	.align	4


	//----- nvinfo : EIATTR_CUDA_API_VERSION
	.align		4
        /*0000*/ 	.byte	0x04, 0x37
        /*0002*/ 	.short	(.L_57 - .L_56)
.L_56:
        /*0004*/ 	.word	0x00000082


	//----- nvinfo : EIATTR_KPARAM_INFO
	.align		4
.L_57:
        /*0008*/ 	.byte	0x04, 0x17
        /*000a*/ 	.short	(.L_59 - .L_58)
.L_58:
        /*000c*/ 	.word	0x00000000
        /*0010*/ 	.short	0x0001
        /*0012*/ 	.short	0x0008
        /*0014*/ 	.byte	0x00, 0xf0, 0x11, 0x00


	//----- nvinfo : EIATTR_KPARAM_INFO
	.align		4
.L_59:
        /*0018*/ 	.byte	0x04, 0x17
        /*001a*/ 	.short	(.L_61 - .L_60)
.L_60:
        /*001c*/ 	.word	0x00000000
        /*0020*/ 	.short	0x0000
        /*0022*/ 	.short	0x0000
        /*0024*/ 	.byte	0x00, 0xf5, 0x21, 0x00


	//----- nvinfo : EIATTR_SPARSE_MMA_MASK
	.align		4
.L_61:
        /*0028*/ 	.byte	0x03, 0x50
        /*002a*/ 	.short	0x0000


	//----- nvinfo : EIATTR_MAXREG_COUNT
	.align		4
        /*002c*/ 	.byte	0x03, 0x1b
        /*002e*/ 	.short	0x00ff


	//----- nvinfo : EIATTR_MERCURY_ISA_VERSION
	.align		4
        /*0030*/ 	.byte	0x03, 0x5f
        /*0032*/ 	.short	0x0101


	//----- nvinfo : EIATTR_VRC_CTA_INIT_COUNT
	.align		4
        /*0034*/ 	.byte	0x02, 0x4a
	.zero		1
	.zero		1


	//----- nvinfo : EIATTR_EXIT_INSTR_OFFSETS
	.align		4
        /*0038*/ 	.byte	0x04, 0x1c
        /*003a*/ 	.short	(.L_63 - .L_62)


	//   ....[0]....
.L_62:
        /*003c*/ 	.word	0x00000ee0


	//----- nvinfo : EIATTR_CRS_STACK_SIZE
	.align		4
.L_63:
        /*0040*/ 	.byte	0x04, 0x1e
        /*0042*/ 	.short	(.L_65 - .L_64)
.L_64:
        /*0044*/ 	.word	0x00000000


	//----- nvinfo : EIATTR_CBANK_PARAM_SIZE
	.align		4
.L_65:
        /*0048*/ 	.byte	0x03, 0x19
        /*004a*/ 	.short	0x000c


	//----- nvinfo : EIATTR_PARAM_CBANK
	.align		4
        /*004c*/ 	.byte	0x04, 0x0a
        /*004e*/ 	.short	(.L_67 - .L_66)
	.align		4
.L_66:
        /*0050*/ 	.word	index@(.nv.constant0._Z12setup_kernelP17curandStateXORWOWi)
        /*0054*/ 	.short	0x0380
        /*0056*/ 	.short	0x000c


	//----- nvinfo : EIATTR_SW_WAR
	.align		4
.L_67:
        /*0058*/ 	.byte	0x04, 0x36
        /*005a*/ 	.short	(.L_69 - .L_68)
.L_68:
        /*005c*/ 	.word	0x00000008
.L_69:


//--------------------- .nv.info._Z17test_write_kernelPi --------------------------
	.section	.nv.info._Z17test_write_kernelPi,"",@"SHT_CUDA_INFO"
	.sectionflags	@""
	.align	4


	//----- nvinfo : EIATTR_CUDA_API_VERSION
	.align		4
        /*0000*/ 	.byte	0x04, 0x37
        /*0002*/ 	.short	(.L_71 - .L_70)
.L_70:
        /*0004*/ 	.word	0x00000082


	//----- nvinfo : EIATTR_KPARAM_INFO
	.align		4
.L_71:
        /*0008*/ 	.byte	0x04, 0x17
        /*000a*/ 	.short	(.L_73 - .L_72)
.L_72:
        /*000c*/ 	.word	0x00000000
        /*0010*/ 	.short	0x0000
        /*0012*/ 	.short	0x0000
        /*0014*/ 	.byte	0x00, 0xf5, 0x21, 0x00


	//----- nvinfo : EIATTR_SPARSE_MMA_MASK
	.align		4
.L_73:
        /*0018*/ 	.byte	0x03, 0x50
        /*001a*/ 	.short	0x0000


	//----- nvinfo : EIATTR_MAXREG_COUNT
	.align		4
        /*001c*/ 	.byte	0x03, 0x1b
        /*001e*/ 	.short	0x00ff


	//----- nvinfo : EIATTR_MERCURY_ISA_VERSION
	.align		4
        /*0020*/ 	.byte	0x03, 0x5f
        /*0022*/ 	.short	0x0101


	//----- nvinfo : EIATTR_VRC_CTA_INIT_COUNT
	.align		4
        /*0024*/ 	.byte	0x02, 0x4a
	.zero		1
	.zero		1


	//----- nvinfo : EIATTR_EXIT_INSTR_OFFSETS
	.align		4
        /*0028*/ 	.byte	0x04, 0x1c
        /*002a*/ 	.short	(.L_75 - .L_74)


	//   ....[0]....
.L_74:
        /*002c*/ 	.word	0x00000060


	//----- nvinfo : EIATTR_CBANK_PARAM_SIZE
	.align		4
.L_75:
        /*0030*/ 	.byte	0x03, 0x19
        /*0032*/ 	.short	0x0008


	//----- nvinfo : EIATTR_PARAM_CBANK
	.align		4
        /*0034*/ 	.byte	0x04, 0x0a
        /*0036*/ 	.short	(.L_77 - .L_76)
	.align		4
.L_76:
        /*0038*/ 	.word	index@(.nv.constant0._Z17test_write_kernelPi)
        /*003c*/ 	.short	0x0380
        /*003e*/ 	.short	0x0008


	//----- nvinfo : EIATTR_SW_WAR
	.align		4
.L_77:
        /*0040*/ 	.byte	0x04, 0x36
        /*0042*/ 	.short	(.L_79 - .L_78)
.L_78:
        /*0044*/ 	.word	0x00000008
.L_79:


//--------------------- .nv.callgraph             --------------------------
	.section	.nv.callgraph,"",@"SHT_CUDA_CALLGRAPH"
	.align	4
	.sectionentsize	8
	.align		4
        /*0000*/ 	.word	0x00000000
	.align		4
        /*0004*/ 	.word	0xffffffff
	.align		4
        /*0008*/ 	.word	0x00000000
	.align		4
        /*000c*/ 	.word	0xfffffffe
	.align		4
        /*0010*/ 	.word	0x00000000
	.align		4
        /*0014*/ 	.word	0xfffffffd
	.align		4
        /*0018*/ 	.word	0x00000000
	.align		4
        /*001c*/ 	.word	0xfffffffc


//--------------------- .nv.constant4             --------------------------
	.section	.nv.constant4,"a",@progbits
	.align	8
	.align		8
.nv.constant4:
        /*0000*/ 	.dword	precalc_xorwow_matrix
	.align		8
        /*0008*/ 	.dword	precalc_xorwow_offset_matrix
	.align		8
        /*0010*/ 	.dword	mrg32k3aM1
	.align		8
        /*0018*/ 	.dword	mrg32k3aM2
	.align		8
        /*0020*/ 	.dword	mrg32k3aM1SubSeq
	.align		8
        /*0028*/ 	.dword	mrg32k3aM2SubSeq
	.align		8
        /*0030*/ 	.dword	mrg32k3aM1Seq
	.align		8
        /*0038*/ 	.dword	mrg32k3aM2Seq
	.align		8
        /*0040*/ 	.dword	mutex


//--------------------- .nv.constant3             --------------------------
	.section	.nv.constant3,"a",@progbits
	.align	8
.nv.constant3:
	.type		__cr_lgamma_table,@object
	.size		__cr_lgamma_table,(.L_8 - __cr_lgamma_table)
__cr_lgamma_table:
        /*0000*/ 	.byte	0x00, 0x00, 0x00, 0x00, 0x00, 0x00, 0x00, 0x00, 0x00, 0x00, 0x00, 0x00, 0x00, 0x00, 0x00, 0x00
        /*0010*/ 	.byte	0xef, 0x39, 0xfa, 0xfe, 0x42, 0x2e, 0xe6, 0x3f, 0x02, 0x20, 0x2a, 0xfa, 0x0b, 0xab, 0xfc, 0x3f
        /*0020*/ 	.byte	0xf9, 0x2c, 0x92, 0x7c, 0xa7, 0x6c, 0x09, 0x40, 0xc9, 0x79, 0x44, 0x3c, 0x64, 0x26, 0x13, 0x40
        /*0030*/ 	.byte	0xca, 0x01, 0xcf, 0x3a, 0x27, 0x51, 0x1a, 0x40, 0x30, 0xcc, 0x2d, 0xf3, 0xe1, 0x0c, 0x21, 0x40
        /*0040*/ 	.byte	0x0d, 0xb7, 0xfc, 0x82, 0x8e, 0x35, 0x25, 0x40
.L_8:


//--------------------- .text._Z21generate_graph_kernelPiS_iP17curandStateXORWOWfiiii --------------------------
	.section	.text._Z21generate_graph_kernelPiS_iP17curandStateXORWOWfiiii,"ax",@progbits
	.align	128
        .global         _Z21generate_graph_kernelPiS_iP17curandStateXORWOWfiiii
        .type           _Z21generate_graph_kernelPiS_iP17curandStateXORWOWfiiii,@function
        .size           _Z21generate_graph_kernelPiS_iP17curandStateXORWOWfiiii,(.L_x_17 - _Z21generate_graph_kernelPiS_iP17curandStateXORWOWfiiii)
        .other          _Z21generate_graph_kernelPiS_iP17curandStateXORWOWfiiii,@"STO_CUDA_ENTRY STV_DEFAULT"
_Z21generate_graph_kernelPiS_iP17curandStateXORWOWfiiii:
.text._Z21generate_graph_kernelPiS_iP17curandStateXORWOWfiiii:
[----:B------:R-:W-:Y:S08]  /*0000*/  LDC R1, c[0x0][0x37c] ;  /* 0x0000df00ff017b82 */ /* 0x000ff00000000800 */
[----:B------:R-:W0:Y:S01]  /*0010*/  LDC.64 R2, c[0x0][0x388] ;  /* 0x0000e200ff027b82 */ /* 0x000e220000000a00 */
[----:B------:R-:W0:Y:S01]  /*0020*/  LDCU.64 UR4, c[0x0][0x358] ;  /* 0x00006b00ff0477ac */ /* 0x000e220008000a00 */
[----:B------:R-:W1:Y:S01]  /*0030*/  S2R R0, SR_TID.X ;  /* 0x0000000000007919 */ /* 0x000e620000002100 */
[----:B------:R-:W2:Y:S05]  /*0040*/  LDCU UR7, c[0x0][0x3ac] ;  /* 0x00007580ff0777ac */ /* 0x000eaa0008000800 */
[----:B------:R-:W1:Y:S01]  /*0050*/  S2UR UR6, SR_CTAID.X ;  /* 0x00000000000679c3 */ /* 0x000e620000002500 */
[----:B------:R-:W3:Y:S01]  /*0060*/  LDCU UR8, c[0x0][0x3b0] ;  /* 0x00007600ff0877ac */ /* 0x000ee20008000800 */
[----:B------:R-:W4:Y:S01]  /*0070*/  LDCU UR9, c[0x0][0x390] ;  /* 0x00007200ff0977ac */ /* 0x000f220008000800 */
[----:B0-----:R-:W4:Y:S05]  /*0080*/  LDG.E R2, desc[UR4][R2.64] ;  /* 0x0000000402027981 */ /* 0x001f2a000c1e1900 */
[----:B------:R-:W1:Y:S02]  /*0090*/  LDC R5, c[0x0][0x360] ;  /* 0x0000d800ff057b82 */ /* 0x000e640000000800 */
[----:B-1----:R-:W-:-:S04]  /*00a0*/  IMAD R5, R5, UR6, R0 ;  /* 0x0000000605057c24 */ /* 0x002fc8000f8e0200 */
[----:B--2---:R-:W-:-:S05]  /*00b0*/  VIADD R0, R5, UR7 ;  /* 0x0000000705007c36 */ /* 0x004fca0008000000 */
[----:B---3--:R-:W-:-:S04]  /*00c0*/  ISETP.GE.AND P0, PT, R0, UR8, PT ;  /* 0x0000000800007c0c */ /* 0x008fc8000bf06270 */
[----:B----4-:R-:W-:-:S13]  /*00d0*/  ISETP.GE.OR P0, PT, R2, UR9, P0 ;  /* 0x0000000902007c0c */ /* 0x010fda0008706670 */
[----:B------:R-:W-:Y:S05]  /*00e0*/  @P0 EXIT ;  /* 0x000000000000094d */ /* 0x000fea0003800000 */
[----:B------:R-:W0:Y:S02]  /*00f0*/  LDCU UR6, c[0x0][0x3a4] ;  /* 0x00007480ff0677ac */ /* 0x000e240008000800 */
[----:B0-----:R-:W-:-:S09]  /*0100*/  UISETP.GE.AND UP0, UPT, UR6, 0x1, UPT ;  /* 0x000000010600788c */ /* 0x001fd2000bf06270 */
[----:B------:R-:W-:Y:S05]  /*0110*/  BRA.U !UP0, `(.L_x_0) ;  /* 0x0000000108e87547 */ /* 0x000fea000b800000 */
[----:B------:R-:W0:Y:S01]  /*0120*/  LDC.64 R2, c[0x0][0x398] ;  /* 0x0000e600ff027b82 */ /* 0x000e220000000a00 */
[----:B------:R-:W-:Y:S02]  /*0130*/  IMAD.MOV.U32 R4, RZ, RZ, RZ ;  /* 0x000000ffff047224 */ /* 0x000fe400078e00ff */
[----:B0-----:R-:W-:-:S07]  /*0140*/  IMAD.WIDE R2, R5, 0x30, R2 ;  /* 0x0000003005027825 */ /* 0x001fce00078e0202 */
.L_x_5:
[----:B------:R-:W2:Y:S01]  /*0150*/  LDG.E.64 R6, desc[UR4][R2.64] ;  /* 0x0000000402067981 */ /* 0x000ea2000c1e1b00 */
[----:B------:R-:W0:Y:S03]  /*0160*/  LDCU UR6, c[0x0][0x3a0] ;  /* 0x00007400ff0677ac */ /* 0x000e260008000800 */
[----:B------:R-:W3:Y:S04]  /*0170*/  LDG.E.64 R12, desc[UR4][R2.64+0x10] ;  /* 0x00001004020c7981 */ /* 0x000ee8000c1e1b00 */
[----:B------:R-:W4:Y:S01]  /*0180*/  LDG.E.64 R10, desc[UR4][R2.64+0x8] ;  /* 0x00000804020a7981 */ /* 0x000f22000c1e1b00 */
[----:B------:R-:W-:Y:S01]  /*0190*/  BSSY B0, `(.L_x_1) ;  /* 0x000002e000007945 */ /* 0x000fe20003800000 */
[----:B--2---:R-:W-:Y:S01]  /*01a0*/  SHF.R.U32.HI R8, RZ, 0x2, R7 ;  /* 0x00000002ff087819 */ /* 0x004fe20000011607 */
[----:B------:R-:W-:-:S03]  /*01b0*/  VIADD R6, R6, 0x587c5 ;  /* 0x000587c506067836 */ /* 0x000fc60000000000 */
[----:B------:R-:W-:Y:S01]  /*01c0*/  LOP3.LUT R8, R8, R7, RZ, 0x3c, !PT ;  /* 0x0000000708087212 */ /* 0x000fe200078e3cff */
[----:B---3--:R-:W-:Y:S01]  /*01d0*/  IMAD.MOV.U32 R15, RZ, RZ, R12 ;  /* 0x000000ffff0f7224 */ /* 0x008fe200078e000c */
[----:B------:R-:W-:Y:S01]  /*01e0*/  SHF.L.U32 R5, R13, 0x4, RZ ;  /* 0x000000040d057819 */ /* 0x000fe200000006ff */
[----:B----4-:R-:W-:Y:S02]  /*01f0*/  IMAD.MOV.U32 R14, RZ, RZ, R11 ;  /* 0x000000ffff0e7224 */ /* 0x010fe400078e000b */
[----:B------:R-:W-:-:S03]  /*0200*/  IMAD.SHL.U32 R7, R8, 0x2, RZ ;  /* 0x0000000208077824 */ /* 0x000fc600078e00ff */
[----:B------:R1:W-:Y:S02]  /*0210*/  STG.E.64 desc[UR4][R2.64+0x8], R14 ;  /* 0x0000080e02007986 */ /* 0x0003e4000c101b04 */
[----:B------:R-:W-:Y:S02]  /*0220*/  LOP3.LUT R8, R8, R7, R5, 0x96, !PT ;  /* 0x0000000708087212 */ /* 0x000fe400078e9605 */
[----:B------:R-:W-:Y:S02]  /*0230*/  MOV R7, R10 ;  /* 0x0000000a00077202 */ /* 0x000fe40000000f00 */
[-C--:B------:R-:W-:Y:S01]  /*0240*/  LOP3.LUT R11, R8, R13.reuse, RZ, 0x3c, !PT ;  /* 0x0000000d080b7212 */ /* 0x080fe200078e3cff */
[----:B------:R-:W-:Y:S01]  /*0250*/  HFMA2 R8, -RZ, RZ, 0.1171875, 0 ;  /* 0x2f800000ff087431 */ /* 0x000fe200000001ff */
[----:B------:R-:W-:Y:S01]  /*0260*/  MOV R10, R13 ;  /* 0x0000000d000a7202 */ /* 0x000fe20000000f00 */
[----:B------:R1:W-:Y:S02]  /*0270*/  STG.E.64 desc[UR4][R2.64], R6 ;  /* 0x0000000602007986 */ /* 0x0003e4000c101b04 */
[----:B------:R-:W-:-:S02]  /*0280*/  IMAD.IADD R5, R11, 0x1, R6 ;  /* 0x000000010b057824 */ /* 0x000fc400078e0206 */
[----:B------:R1:W-:Y:S03]  /*0290*/  STG.E.64 desc[UR4][R2.64+0x10], R10 ;  /* 0x0000100a02007986 */ /* 0x0003e6000c101b04 */
[----:B------:R-:W-:-:S05]  /*02a0*/  I2FP.F32.U32 R5, R5 ;  /* 0x0000000500057245 */ /* 0x000fca0000201000 */
[----:B------:R-:W-:-:S05]  /*02b0*/  FFMA R5, R5, R8, 1.1641532182693481445e-10 ;  /* 0x2f00000005057423 */ /* 0x000fca0000000008 */
[----:B0-----:R-:W-:-:S13]  /*02c0*/  FSETP.GTU.AND P0, PT, R5, UR6, PT ;  /* 0x0000000605007c0b */ /* 0x001fda000bf0c000 */
[----:B-1---5:R-:W-:Y:S05]  /*02d0*/  @P0 BRA `(.L_x_2) ;  /* 0x0000000000640947 */ /* 0x022fea0003800000 */
[----:B------:R-:W0:Y:S01]  /*02e0*/  LDC.64 R6, c[0x4][0x40] ;  /* 0x01001000ff067b82 */ /* 0x000e220000000a00 */
[----:B------:R-:W-:Y:S01]  /*02f0*/  BSSY B1, `(.L_x_3) ;  /* 0x0000007000017945 */ /* 0x000fe20003800000 */
[----:B------:R-:W-:-:S07]  /*0300*/  IMAD.MOV.U32 R9, RZ, RZ, 0x1 ;  /* 0x00000001ff097424 */ /* 0x000fce00078e00ff */
.L_x_4:
[----:B------:R-:W-:Y:S01]  /*0310*/  MOV R8, RZ ;  /* 0x000000ff00087202 */ /* 0x000fe20000000f00 */
[----:B------:R-:W-:Y:S05]  /*0320*/  YIELD ;  /* 0x0000000000007946 */ /* 0x000fea0003800000 */
[----:B0-----:R-:W2:Y:S02]  /*0330*/  ATOMG.E.CAS.STRONG.GPU PT, R5, [R6], R8, R9 ;  /* 0x00000008060573a9 */ /* 0x001ea400001ee109 */
[----:B--2---:R-:W-:-:S13]  /*0340*/  ISETP.NE.AND P0, PT, R5, RZ, PT ;  /* 0x000000ff0500720c */ /* 0x004fda0003f05270 */
[----:B------:R-:W-:Y:S05]  /*0350*/  @P0 BRA `(.L_x_4) ;  /* 0xfffffffc00ec0947 */ /* 0x000fea000383ffff */
[----:B------:R-:W-:Y:S05]  /*0360*/  BSYNC B1 ;  /* 0x0000000000017941 */ /* 0x000fea0003800000 */
.L_x_3:
[----:B------:R-:W0:Y:S08]  /*0370*/  LDC.64 R12, c[0x0][0x388] ;  /* 0x0000e200ff0c7b82 */ /* 0x000e300000000a00 */
[----:B------:R-:W1:Y:S01]  /*0380*/  LDC.64 R10, c[0x0][0x380] ;  /* 0x0000e000ff0a7b82 */ /* 0x000e620000000a00 */
[----:B0-----:R-:W1:Y:S02]  /*0390*/  LDG.E R9, desc[UR4][R12.64] ;  /* 0x000000040c097981 */ /* 0x001e64000c1e1900 */
[----:B-1----:R-:W-:-:S05]  /*03a0*/  IMAD.WIDE R8, R9, 0x4, R10 ;  /* 0x0000000409087825 */ /* 0x002fca00078e020a */
[----:B------:R0:W-:Y:S04]  /*03b0*/  STG.E desc[UR4][R8.64], R0 ;  /* 0x0000000008007986 */ /* 0x0001e8000c101904 */
[----:B------:R-:W2:Y:S02]  /*03c0*/  LDG.E R5, desc[UR4][R12.64] ;  /* 0x000000040c057981 */ /* 0x000ea4000c1e1900 */
[----:B--2---:R-:W-:-:S05]  /*03d0*/  IMAD.WIDE R10, R5, 0x4, R10 ;  /* 0x00000004050a7825 */ /* 0x004fca00078e020a */
[----:B------:R0:W-:Y:S04]  /*03e0*/  STG.E desc[UR4][R10.64+0x4], R4 ;  /* 0x000004040a007986 */ /* 0x0001e8000c101904 */
[----:B------:R-:W2:Y:S02]  /*03f0*/  LDG.E R5, desc[UR4][R12.64] ;  /* 0x000000040c057981 */ /* 0x000ea4000c1e1900 */
[----:B--2---:R-:W-:-:S05]  /*0400*/  VIADD R5, R5, 0x2 ;  /* 0x0000000205057836 */ /* 0x004fca0000000000 */
[----:B------:R0:W-:Y:S01]  /*0410*/  STG.E desc[UR4][R12.64], R5 ;  /* 0x000000050c007986 */ /* 0x0001e2000c101904 */
[----:B------:R-:W-:Y:S06]  /*0420*/  MEMBAR.SC.GPU ;  /* 0x0000000000007992 */ /* 0x000fec0000002000 */
[----:B------:R-:W-:-:S00]  /*0430*/  ERRBAR ;  /* 0x00000000000079ab */ /* 0x000fc00000000000 */
[----:B------:R-:W-:Y:S06]  /*0440*/  CGAERRBAR ;  /* 0x00000000000075ab */ /* 0x000fec0000000000 */
[----:B------:R-:W-:Y:S04]  /*0450*/  CCTL.IVALL ;  /* 0x00000000ff00798f */ /* 0x000fe80002000000 */
[----:B------:R0:W5:Y:S02]  /*0460*/  ATOMG.E.EXCH.STRONG.GPU PT, RZ, desc[UR4][R6.64], RZ ;  /* 0x800000ff06ff79a8 */ /* 0x000164000c1ef104 */
.L_x_2:
[----:B------:R-:W-:Y:S05]  /*0470*/  BSYNC B0 ;  /* 0x0000000000007941 */ /* 0x000fea0003800000 */
.L_x_1:
[----:B------:R-:W1:Y:S01]  /*0480*/  LDCU UR6, c[0x0][0x3a4] ;  /* 0x00007480ff0677ac */ /* 0x000e620008000800 */
[----:B0-----:R-:W-:-:S04]  /*0490*/  IADD3 R4, PT, PT, R4, 0x1, RZ ;  /* 0x0000000104047810 */ /* 0x001fc80007ffe0ff */
[----:B-1----:R-:W-:-:S13]  /*04a0*/  ISETP.NE.AND P0, PT, R4, UR6, PT ;  /* 0x0000000604007c0c */ /* 0x002fda000bf05270 */
[----:B------:R-:W-:Y:S05]  /*04b0*/  @P0 BRA `(.L_x_5) ;  /* 0xfffffffc00240947 */ /* 0x000fea000383ffff */
.L_x_0:
[----:B------:R-:W-:Y:S05]  /*04c0*/  WARPSYNC.ALL ;  /* 0x0000000000007948 */ /* 0x000fea0003800000 */
[----:B------:R-:W-:Y:S06]  /*04d0*/  BAR.SYNC.DEFER_BLOCKING 0x0 ;  /* 0x0000000000007b1d */ /* 0x000fec0000010000 */
[----:B------:R-:W-:Y:S05]  /*04e0*/  EXIT ;  /* 0x000000000000794d */ /* 0x000fea0003800000 */
.L_x_6:
[----:B------:R-:W-:-:S00]  /*04f0*/  BRA `(.L_x_6) ;  /* 0xfffffffc00fc7947 */ /* 0x000fc0000383ffff */
[----:B------:R-:W-:-:S00]  /*0500*/  NOP ;  /* 0x0000000000007918 */ /* 0x000fc00000000000 */
[----:B------:R-:W-:-:S00]  /*0510*/  NOP ;  /* 0x0000000000007918 */ /* 0x000fc00000000000 */
[----:B------:R-:W-:-:S00]  /*0520*/  NOP ;  /* 0x0000000000007918 */ /* 0x000fc00000000000 */
[----:B------:R-:W-:-:S00]  /*0530*/  NOP ;  /* 0x0000000000007918 */ /* 0x000fc00000000000 */
[----:B------:R-:W-:-:S00]  /*0540*/  NOP ;  /* 0x0000000000007918 */ /* 0x000fc00000000000 */
[----:B------:R-:W-:-:S00]  /*0550*/  NOP ;  /* 0x0000000000007918 */ /* 0x000fc00000000000 */
[----:B------:R-:W-:-:S00]  /*0560*/  NOP ;  /* 0x0000000000007918 */ /* 0x000fc00000000000 */
[----:B------:R-:W-:-:S00]  /*0570*/  NOP ;  /* 0x0000000000007918 */ /* 0x000fc00000000000 */
.L_x_17:


//--------------------- .text._Z12setup_kernelP17curandStateXORWOWi --------------------------
	.section	.text._Z12setup_kernelP17curandStateXORWOWi,"ax",@progbits
	.align	128
        .global         _Z12setup_kernelP17curandStateXORWOWi
        .type           _Z12setup_kernelP17curandStateXORWOWi,@function
        .size           _Z12setup_kernelP17curandStateXORWOWi,(.L_x_18 - _Z12setup_kernelP17curandStateXORWOWi)
        .other          _Z12setup_kernelP17curandStateXORWOWi,@"STO_CUDA_ENTRY STV_DEFAULT"
_Z12setup_kernelP17curandStateXORWOWi:
.text._Z12setup_kernelP17curandStateXORWOWi:
[----:B------:R-:W-:Y:S01]  /*0000*/  LDC R1, c[0x0][0x37c] ;  /* 0x0000df00ff017b82 */ /* 0x000fe20000000800 */
[----:B------:R-:W0:Y:S07]  /*0010*/  S2R R2, SR_TID.X ;  /* 0x0000000000027919 */ /* 0x000e2e0000002100 */
[----:B------:R-:W1:Y:S01]  /*0020*/  LDC R3, c[0x0][0x388] ;  /* 0x0000e200ff037b82 */ /* 0x000e620000000800 */
[----:B------:R-:W2:Y:S01]  /*0030*/  LDCU.64 UR4, c[0x0][0x358] ;  /* 0x00006b00ff0477ac */ /* 0x000ea20008000a00 */
[----:B------:R-:W-:Y:S06]  /*0040*/  BSSY.RECONVERGENT B0, `(.L_x_7) ;  /* 0x00000e6000007945 */ /* 0x000fec0003800200 */
[----:B------:R-:W0:Y:S08]  /*0050*/  S2UR UR6, SR_CTAID.X ;  /* 0x00000000000679c3 */ /* 0x000e300000002500 */
[----:B------:R-:W0:Y:S08]  /*0060*/  LDC R13, c[0x0][0x360] ;  /* 0x0000d800ff0d7b82 */ /* 0x000e300000000800 */
[----:B------:R-:W3:Y:S01]  /*0070*/  LDC.64 R6, c[0x0][0x380] ;  /* 0x0000e000ff067b82 */ /* 0x000ee20000000a00 */
[----:B-1----:R-:W-:-:S02]  /*0080*/  LOP3.LUT R0, R3, 0xaad26b49, RZ, 0x3c, !PT ;  /* 0xaad26b4903007812 */ /* 0x002fc400078e3cff */
[----:B------:R-:W-:Y:S01]  /*0090*/  ISETP.GT.AND P0, PT, R3, -0x1, PT ;  /* 0xffffffff0300780c */ /* 0x000fe20003f04270 */
[----:B------:R-:W-:Y:S02]  /*00a0*/  IMAD.MOV.U32 R3, RZ, RZ, -0x266e14b1 ;  /* 0xd991eb4fff037424 */ /* 0x000fe400078e00ff */
[----:B------:R-:W-:-:S03]  /*00b0*/  IMAD R0, R0, 0x4182bed5, RZ ;  /* 0x4182bed500007824 */ /* 0x000fc600078e02ff */
[----:B------:R-:W-:Y:S01]  /*00c0*/  SEL R3, R3, 0x8bf16996, P0 ;  /* 0x8bf1699603037807 */ /* 0x000fe20000000000 */
[C---:B------:R-:W-:Y:S01]  /*00d0*/  VIADD R5, R0.reuse, 0x75bcd15 ;  /* 0x075bcd1500057836 */ /* 0x040fe20000000000 */
[C---:B------:R-:W-:Y:S01]  /*00e0*/  LOP3.LUT R8, R0.reuse, 0x159a55e5, RZ, 0x3c, !PT ;  /* 0x159a55e500087812 */ /* 0x040fe200078e3cff */
[----:B------:R-:W-:Y:S01]  /*00f0*/  VIADD R11, R0, 0x583f19 ;  /* 0x00583f19000b7836 */ /* 0x000fe20000000000 */
[C---:B------:R-:W-:Y:S01]  /*0100*/  IADD3 R4, PT, PT, R3.reuse, 0x64f0c9, R0 ;  /* 0x0064f0c903047810 */ /* 0x040fe20007ffe000 */
[C---:B------:R-:W-:Y:S01]  /*0110*/  VIADD R9, R3.reuse, 0x1f123bb5 ;  /* 0x1f123bb503097836 */ /* 0x040fe20000000000 */
[----:B------:R-:W-:Y:S01]  /*0120*/  LOP3.LUT R10, R3, 0x5491333, RZ, 0x3c, !PT ;  /* 0x05491333030a7812 */ /* 0x000fe200078e3cff */
[----:B0-----:R-:W-:-:S05]  /*0130*/  IMAD R13, R13, UR6, R2 ;  /* 0x000000060d0d7c24 */ /* 0x001fca000f8e0202 */
[C---:B------:R-:W-:Y:S01]  /*0140*/  ISETP.NE.AND P0, PT, R13.reuse, RZ, PT ;  /* 0x000000ff0d00720c */ /* 0x040fe20003f05270 */
[----:B---3--:R-:W-:-:S05]  /*0150*/  IMAD.WIDE R6, R13, 0x30, R6 ;  /* 0x000000300d067825 */ /* 0x008fca00078e0206 */
[----:B--2---:R0:W-:Y:S04]  /*0160*/  STG.E.64 desc[UR4][R6.64], R4 ;  /* 0x0000000406007986 */ /* 0x0041e8000c101b04 */
[----:B------:R0:W-:Y:S04]  /*0170*/  STG.E.64 desc[UR4][R6.64+0x8], R8 ;  /* 0x0000080806007986 */ /* 0x0001e8000c101b04 */
[----:B------:R0:W-:Y:S01]  /*0180*/  STG.E.64 desc[UR4][R6.64+0x10], R10 ;  /* 0x0000100a06007986 */ /* 0x0001e2000c101b04 */
[----:B------:R-:W-:Y:S05]  /*0190*/  @!P0 BRA `(.L_x_8) ;  /* 0x0000000c00408947 */ /* 0x000fea0003800000 */
[----:B------:R-:W-:Y:S01]  /*01a0*/  SHF.R.S32.HI R0, RZ, 0x1f, R13 ;  /* 0x0000001fff007819 */ /* 0x000fe2000001140d */
[----:B------:R-:W-:-:S07]  /*01b0*/  IMAD.MOV.U32 R12, RZ, RZ, RZ ;  /* 0x000000ffff0c7224 */ /* 0x000fce00078e00ff */
.L_x_14:
[----:B-1----:R-:W-:Y:S01]  /*01c0*/  LOP3.LUT R2, R13, 0x3, RZ, 0xc0, !PT ;  /* 0x000000030d027812 */ /* 0x002fe200078ec0ff */
[----:B------:R-:W-:Y:S03]  /*01d0*/  BSSY.RECONVERGENT B1, `(.L_x_9) ;  /* 0x00000c6000017945 */ /* 0x000fe60003800200 */
[----:B------:R-:W-:-:S04]  /*01e0*/  ISETP.NE.U32.AND P0, PT, R2, RZ, PT ;  /* 0x000000ff0200720c */ /* 0x000fc80003f05070 */
[----:B------:R-:W-:-:S13]  /*01f0*/  ISETP.NE.AND.EX P0, PT, RZ, RZ, PT, P0 ;  /* 0x000000ffff00720c */ /* 0x000fda0003f05300 */
[----:B------:R-:W-:Y:S05]  /*0200*/  @!P0 BRA `(.L_x_10) ;  /* 0x0000000c00088947 */ /* 0x000fea0003800000 */
[----:B0-----:R-:W0:Y:S01]  /*0210*/  LDC.64 R8, c[0x4][RZ] ;  /* 0x01000000ff087b82 */ /* 0x001e220000000a00 */
[----:B------:R-:W-:Y:S02]  /*0220*/  IMAD.MOV.U32 R14, RZ, RZ, RZ ;  /* 0x000000ffff0e7224 */ /* 0x000fe400078e00ff */
[----:B0-----:R-:W-:-:S07]  /*0230*/  IMAD.WIDE.U32 R8, R12, 0xc80, R8 ;  /* 0x00000c800c087825 */ /* 0x001fce00078e0008 */
.L_x_13:
[----:B-1----:R-:W-:Y:S01]  /*0240*/  IMAD.MOV.U32 R15, RZ, RZ, RZ ;  /* 0x000000ffff0f7224 */ /* 0x002fe200078e00ff */
[----:B------:R-:W-:Y:S01]  /*0250*/  CS2R R2, SRZ ;  /* 0x0000000000027805 */ /* 0x000fe2000001ff00 */
[----:B------:R-:W-:Y:S01]  /*0260*/  IMAD.MOV.U32 R17, RZ, RZ, RZ ;  /* 0x000000ffff117224 */ /* 0x000fe200078e00ff */
[----:B------:R-:W-:-:S07]  /*0270*/  CS2R R4, SRZ ;  /* 0x0000000000047805 */ /* 0x000fce000001ff00 */
.L_x_12:
[----:B------:R-:W-:-:S05]  /*0280*/  IMAD.WIDE.U32 R10, R17, 0x4, R6 ;  /* 0x00000004110a7825 */ /* 0x000fca00078e0006 */
[----:B------:R0:W5:Y:S01]  /*0290*/  LDG.E R16, desc[UR4][R10.64+0x4] ;  /* 0x000004040a107981 */ /* 0x000162000c1e1900 */
[----:B------:R-:W-:-:S07]  /*02a0*/  IMAD.MOV.U32 R19, RZ, RZ, RZ ;  /* 0x000000ffff137224 */ /* 0x000fce00078e00ff */
.L_x_11:
[----:B-----5:R-:W-:Y:S01]  /*02b0*/  SHF.R.U32.HI R24, RZ, R19, R16 ;  /* 0x00000013ff187219 */ /* 0x020fe20000011610 */
[----:B0-----:R-:W-:-:S03]  /*02c0*/  IMAD.SHL.U32 R10, R17, 0x20, RZ ;  /* 0x00000020110a7824 */ /* 0x001fc600078e00ff */
[----:B------:R-:W-:Y:S01]  /*02d0*/  LOP3.LUT R11, R24, 0x1, RZ, 0xc0, !PT ;  /* 0x00000001180b7812 */ /* 0x000fe200078ec0ff */
[----:B------:R-:W-:-:S03]  /*02e0*/  IMAD.IADD R10, R10, 0x1, R19 ;  /* 0x000000010a0a7824 */ /* 0x000fc600078e0213 */
[----:B------:R-:W-:Y:S01]  /*02f0*/  ISETP.NE.U32.AND P0, PT, R11, 0x1, PT ;  /* 0x000000010b00780c */ /* 0x000fe20003f05070 */
[----:B------:R-:W-:-:S03]  /*0300*/  IMAD R11, R10, 0x5, RZ ;  /* 0x000000050a0b7824 */ /* 0x000fc600078e02ff */
[----:B------:R-:W-:Y:S01]  /*0310*/  R2P PR, R24, 0x7e ;  /* 0x0000007e18007804 */ /* 0x000fe20000000000 */
[----:B------:R-:W-:-:S08]  /*0320*/  IMAD.WIDE.U32 R10, R11, 0x4, R8 ;  /* 0x000000040b0a7825 */ /* 0x000fd000078e0008 */
[----:B------:R-:W2:Y:S04]  /*0330*/  @!P0 LDG.E R18, desc[UR4][R10.64] ;  /* 0x000000040a128981 */ /* 0x000ea8000c1e1900 */
[----:B------:R-:W3:Y:S04]  /*0340*/  @!P0 LDG.E R20, desc[UR4][R10.64+0x10] ;  /* 0x000010040a148981 */ /* 0x000ee8000c1e1900 */
[----:B------:R-:W4:Y:S04]  /*0350*/  @P1 LDG.E R22, desc[UR4][R10.64+0x14] ;  /* 0x000014040a161981 */ /* 0x000f28000c1e1900 */
[----:B------:R-:W4:Y:S04]  /*0360*/  @P2 LDG.E R26, desc[UR4][R10.64+0x28] ;  /* 0x000028040a1a2981 */ /* 0x000f28000c1e1900 */
[----:B------:R-:W4:Y:S04]  /*0370*/  @!P0 LDG.E R21, desc[UR4][R10.64+0x4] ;  /* 0x000004040a158981 */ /* 0x000f28000c1e1900 */
[----:B------:R-:W4:Y:S04]  /*0380*/  @!P0 LDG.E R23, desc[UR4][R10.64+0xc] ;  /* 0x00000c040a178981 */ /* 0x000f28000c1e1900 */
[----:B------:R-:W4:Y:S04]  /*0390*/  @P1 LDG.E R25, desc[UR4][R10.64+0x18] ;  /* 0x000018040a191981 */ /* 0x000f28000c1e1900 */
[----:B------:R-:W4:Y:S04]  /*03a0*/  @P3 LDG.E R28, desc[UR4][R10.64+0x3c] ;  /* 0x00003c040a1c3981 */ /* 0x000f28000c1e1900 */
[----:B------:R-:W4:Y:S01]  /*03b0*/  @P6 LDG.E R27, desc[UR4][R10.64+0x7c] ;  /* 0x00007c040a1b6981 */ /* 0x000f22000c1e1900 */
[----:B--2---:R-:W-:-:S03]  /*03c0*/  @!P0 LOP3.LUT R15, R15, R18, RZ, 0x3c, !PT ;  /* 0x000000120f0f8212 */ /* 0x004fc600078e3cff */
[----:B------:R-:W2:Y:S01]  /*03d0*/  @!P0 LDG.E R18, desc[UR4][R10.64+0x8] ;  /* 0x000008040a128981 */ /* 0x000ea2000c1e1900 */
[----:B---3--:R-:W-:-:S03]  /*03e0*/  @!P0 LOP3.LUT R3, R3, R20, RZ, 0x3c, !PT ;  /* 0x0000001403038212 */ /* 0x008fc600078e3cff */
[----:B------:R-:W3:Y:S01]  /*03f0*/  @P1 LDG.E R20, desc[UR4][R10.64+0x24] ;  /* 0x000024040a141981 */ /* 0x000ee2000c1e1900 */
[----:B----4-:R-:W-:-:S03]  /*0400*/  @P1 LOP3.LUT R15, R15, R22, RZ, 0x3c, !PT ;  /* 0x000000160f0f1212 */ /* 0x010fc600078e3cff */
[----:B------:R-:W4:Y:S01]  /*0410*/  @P2 LDG.E R22, desc[UR4][R10.64+0x38] ;  /* 0x000038040a162981 */ /* 0x000f22000c1e1900 */
[----:B------:R-:W-:-:S03]  /*0420*/  @P2 LOP3.LUT R15, R15, R26, RZ, 0x3c, !PT ;  /* 0x0000001a0f0f2212 */ /* 0x000fc600078e3cff */
[----:B------:R-:W4:Y:S01]  /*0430*/  @P4 LDG.E R26, desc[UR4][R10.64+0x50] ;  /* 0x000050040a1a4981 */ /* 0x000f22000c1e1900 */
[----:B------:R-:W-:-:S03]  /*0440*/  @!P0 LOP3.LUT R4, R4, R21, RZ, 0x3c, !PT ;  /* 0x0000001504048212 */ /* 0x000fc600078e3cff */
[----:B------:R-:W4:Y:S01]  /*0450*/  @P1 LDG.E R21, desc[UR4][R10.64+0x20] ;  /* 0x000020040a151981 */ /* 0x000f22000c1e1900 */
[----:B------:R-:W-:-:S03]  /*0460*/  @!P0 LOP3.LUT R2, R2, R23, RZ, 0x3c, !PT ;  /* 0x0000001702028212 */ /* 0x000fc600078e3cff */
[----:B------:R-:W4:Y:S01]  /*0470*/  @P2 LDG.E R23, desc[UR4][R10.64+0x2c] ;  /* 0x00002c040a172981 */ /* 0x000f22000c1e1900 */
[----:B------:R-:W-:-:S03]  /*0480*/  @P1 LOP3.LUT R4, R4, R25, RZ, 0x3c, !PT ;  /* 0x0000001904041212 */ /* 0x000fc600078e3cff */
[----:B------:R-:W4:Y:S01]  /*0490*/  @P2 LDG.E R25, desc[UR4][R10.64+0x34] ;  /* 0x000034040a192981 */ /* 0x000f22000c1e1900 */
[----:B--2---:R-:W-:-:S03]  /*04a0*/  @!P0 LOP3.LUT R5, R5, R18, RZ, 0x3c, !PT ;  /* 0x0000001205058212 */ /* 0x004fc600078e3cff */
[----:B------:R-:W2:Y:S01]  /*04b0*/  @P1 LDG.E R18, desc[UR4][R10.64+0x1c] ;  /* 0x00001c040a121981 */ /* 0x000ea2000c1e1900 */
[----:B---3--:R-:W-:-:S03]  /*04c0*/  @P1 LOP3.LUT R3, R3, R20, RZ, 0x3c, !PT ;  /* 0x0000001403031212 */ /* 0x008fc600078e3cff */
[----:B------:R-:W3:Y:S01]  /*04d0*/  @P2 LDG.E R20, desc[UR4][R10.64+0x30] ;  /* 0x000030040a142981 */ /* 0x000ee2000c1e1900 */
[----:B----4-:R-:W-:-:S03]  /*04e0*/  @P2 LOP3.LUT R3, R3, R22, RZ, 0x3c, !PT ;  /* 0x0000001603032212 */ /* 0x010fc600078e3cff */
[----:B------:R-:W4:Y:S01]  /*04f0*/  @P3 LDG.E R22, desc[UR4][R10.64+0x4c] ;  /* 0x00004c040a163981 */ /* 0x000f22000c1e1900 */
[----:B------:R-:W-:-:S04]  /*0500*/  @P3 LOP3.LUT R15, R15, R28, RZ, 0x3c, !PT ;  /* 0x0000001c0f0f3212 */ /* 0x000fc800078e3cff */
[----:B------:R-:W-:Y:S02]  /*0510*/  @P4 LOP3.LUT R15, R15, R26, RZ, 0x3c, !PT ;  /* 0x0000001a0f0f4212 */ /* 0x000fe400078e3cff */
[----:B------:R-:W-:Y:S01]  /*0520*/  @P1 LOP3.LUT R2, R2, R21, RZ, 0x3c, !PT ;  /* 0x0000001502021212 */ /* 0x000fe200078e3cff */
[----:B------:R-:W4:Y:S04]  /*0530*/  @P5 LDG.E R26, desc[UR4][R10.64+0x64] ;  /* 0x000064040a1a5981 */ /* 0x000f28000c1e1900 */
[----:B------:R-:W4:Y:S01]  /*0540*/  @P3 LDG.E R21, desc[UR4][R10.64+0x40] ;  /* 0x000040040a153981 */ /* 0x000f22000c1e1900 */
[----:B------:R-:W-:Y:S02]  /*0550*/  @P2 LOP3.LUT R4, R4, R23, RZ, 0x3c, !PT ;  /* 0x0000001704042212 */ /* 0x000fe400078e3cff */
[----:B------:R-:W-:Y:S01]  /*0560*/  @P2 LOP3.LUT R2, R2, R25, RZ, 0x3c, !PT ;  /* 0x0000001902022212 */ /* 0x000fe200078e3cff */
[----:B------:R-:W4:Y:S04]  /*0570*/  @P3 LDG.E R23, desc[UR4][R10.64+0x48] ;  /* 0x000048040a173981 */ /* 0x000f28000c1e1900 */
[----:B------:R-:W4:Y:S01]  /*0580*/  @P4 LDG.E R25, desc[UR4][R10.64+0x54] ;  /* 0x000054040a194981 */ /* 0x000f22000c1e1900 */
[----:B--2---:R-:W-:-:S03]  /*0590*/  @P1 LOP3.LUT R5, R5, R18, RZ, 0x3c, !PT ;  /* 0x0000001205051212 */ /* 0x004fc600078e3cff */
[----:B------:R-:W2:Y:S01]  /*05a0*/  @P3 LDG.E R18, desc[UR4][R10.64+0x44] ;  /* 0x000044040a123981 */ /* 0x000ea2000c1e1900 */
[----:B---3--:R-:W-:-:S03]  /*05b0*/  @P2 LOP3.LUT R5, R5, R20, RZ, 0x3c, !PT ;  /* 0x0000001405052212 */ /* 0x008fc600078e3cff */
[----:B------:R-:W3:Y:S01]  /*05c0*/  @P4 LDG.E R20, desc[UR4][R10.64+0x58] ;  /* 0x000058040a144981 */ /* 0x000ee2000c1e1900 */
[----:B----4-:R-:W-:-:S03]  /*05d0*/  @P3 LOP3.LUT R3, R3, R22, RZ, 0x3c, !PT ;  /* 0x0000001603033212 */ /* 0x010fc600078e3cff */
[----:B------:R-:W4:Y:S01]  /*05e0*/  @P4 LDG.E R22, desc[UR4][R10.64+0x60] ;  /* 0x000060040a164981 */ /* 0x000f22000c1e1900 */
[----:B------:R-:W-:Y:S02]  /*05f0*/  LOP3.LUT P0, RZ, R24, 0x80, RZ, 0xc0, !PT ;  /* 0x0000008018ff7812 */ /* 0x000fe4000780c0ff */
[----:B------:R-:W-:Y:S02]  /*0600*/  @P5 LOP3.LUT R15, R15, R26, RZ, 0x3c, !PT ;  /* 0x0000001a0f0f5212 */ /* 0x000fe400078e3cff */
[----:B------:R-:W4:Y:S01]  /*0610*/  @P6 LDG.E R26, desc[UR4][R10.64+0x78] ;  /* 0x000078040a1a6981 */ /* 0x000f22000c1e1900 */
[----:B------:R-:W-:-:S03]  /*0620*/  @P3 LOP3.LUT R4, R4, R21, RZ, 0x3c, !PT ;  /* 0x0000001504043212 */ /* 0x000fc600078e3cff */
[----:B------:R-:W4:Y:S01]  /*0630*/  @P4 LDG.E R21, desc[UR4][R10.64+0x5c] ;  /* 0x00005c040a154981 */ /* 0x000f22000c1e1900 */
[----:B------:R-:W-:-:S03]  /*0640*/  @P3 LOP3.LUT R2, R2, R23, RZ, 0x3c, !PT ;  /* 0x0000001702023212 */ /* 0x000fc600078e3cff */
[----:B------:R-:W4:Y:S01]  /*0650*/  @P5 LDG.E R23, desc[UR4][R10.64+0x68] ;  /* 0x000068040a175981 */ /* 0x000f22000c1e1900 */
[----:B------:R-:W-:-:S03]  /*0660*/  @P4 LOP3.LUT R4, R4, R25, RZ, 0x3c, !PT ;  /* 0x0000001904044212 */ /* 0x000fc600078e3cff */
[----:B------:R-:W4:Y:S01]  /*0670*/  @P5 LDG.E R25, desc[UR4][R10.64+0x70] ;  /* 0x000070040a195981 */ /* 0x000f22000c1e1900 */
[----:B--2---:R-:W-:-:S03]  /*0680*/  @P3 LOP3.LUT R5, R5, R18, RZ, 0x3c, !PT ;  /* 0x0000001205053212 */ /* 0x004fc600078e3cff */
[----:B------:R-:W2:Y:S01]  /*0690*/  @P5 LDG.E R18, desc[UR4][R10.64+0x6c] ;  /* 0x00006c040a125981 */ /* 0x000ea2000c1e1900 */
[----:B---3--:R-:W-:-:S03]  /*06a0*/  @P4 LOP3.LUT R5, R5, R20, RZ, 0x3c, !PT ;  /* 0x0000001405054212 */ /* 0x008fc600078e3cff */
[----:B------:R-:W3:Y:S01]  /*06b0*/  @P5 LDG.E R20, desc[UR4][R10.64+0x74] ;  /* 0x000074040a145981 */ /* 0x000ee2000c1e1900 */
[----:B----4-:R-:W-:-:S03]  /*06c0*/  @P4 LOP3.LUT R3, R3, R22, RZ, 0x3c, !PT ;  /* 0x0000001603034212 */ /* 0x010fc600078e3cff */
[----:B------:R-:W4:Y:S01]  /*06d0*/  @P0 LDG.E R22, desc[UR4][R10.64+0x8c] ;  /* 0x00008c040a160981 */ /* 0x000f22000c1e1900 */
[----:B------:R-:W-:-:S03]  /*06e0*/  @P6 LOP3.LUT R15, R15, R26, RZ, 0x3c, !PT ;  /* 0x0000001a0f0f6212 */ /* 0x000fc600078e3cff */
        /* <DEDUP_REMOVED lines=13> */
[----:B------:R-:W-:Y:S02]  /*07c0*/  @P6 LOP3.LUT R4, R4, R27, RZ, 0x3c, !PT ;  /* 0x0000001b04046212 */ /* 0x000fe400078e3cff */
[----:B------:R-:W-:Y:S02]  /*07d0*/  @P6 LOP3.LUT R2, R2, R21, RZ, 0x3c, !PT ;  /* 0x0000001502026212 */ /* 0x000fe400078e3cff */
[----:B------:R-:W-:Y:S02]  /*07e0*/  @P0 LOP3.LUT R4, R4, R23, RZ, 0x3c, !PT ;  /* 0x0000001704040212 */ /* 0x000fe400078e3cff */
[----:B------:R-:W-:Y:S02]  /*07f0*/  @P0 LOP3.LUT R2, R2, R25, RZ, 0x3c, !PT ;  /* 0x0000001902020212 */ /* 0x000fe400078e3cff */
[----:B--2---:R-:W-:Y:S02]  /*0800*/  @P6 LOP3.LUT R5, R5, R18, RZ, 0x3c, !PT ;  /* 0x0000001205056212 */ /* 0x004fe400078e3cff */
[----:B---3--:R-:W-:-:S02]  /*0810*/  @P6 LOP3.LUT R3, R3, R20, RZ, 0x3c, !PT ;  /* 0x0000001403036212 */ /* 0x008fc400078e3cff */
[----:B----4-:R-:W-:Y:S02]  /*0820*/  @P0 LOP3.LUT R5, R5, R22, RZ, 0x3c, !PT ;  /* 0x0000001605050212 */ /* 0x010fe400078e3cff */
[----:B------:R-:W-:Y:S02]  /*0830*/  @P0 LOP3.LUT R3, R3, R26, RZ, 0x3c, !PT ;  /* 0x0000001a03030212 */ /* 0x000fe400078e3cff */
[----:B------:R-:W-:-:S13]  /*0840*/  R2P PR, R24.B1, 0x7f ;  /* 0x0000007f18007804 */ /* 0x000fda0000001000 */
[----:B------:R-:W2:Y:S04]  /*0850*/  @P0 LDG.E R18, desc[UR4][R10.64+0xa0] ;  /* 0x0000a0040a120981 */ /* 0x000ea8000c1e1900 */
[----:B------:R-:W3:Y:S04]  /*0860*/  @P1 LDG.E R22, desc[UR4][R10.64+0xb4] ;  /* 0x0000b4040a161981 */ /* 0x000ee8000c1e1900 */
[----:B------:R-:W4:Y:S04]  /*0870*/  @P2 LDG.E R26, desc[UR4][R10.64+0xc8] ;  /* 0x0000c8040a1a2981 */ /* 0x000f28000c1e1900 */
[----:B------:R-:W4:Y:S04]  /*0880*/  @P3 LDG.E R28, desc[UR4][R10.64+0xdc] ;  /* 0x0000dc040a1c3981 */ /* 0x000f28000c1e1900 */
[----:B------:R-:W4:Y:S04]  /*0890*/  @P0 LDG.E R23, desc[UR4][R10.64+0xa4] ;  /* 0x0000a4040a170981 */ /* 0x000f28000c1e1900 */
[----:B------:R-:W4:Y:S04]  /*08a0*/  @P0 LDG.E R20, desc[UR4][R10.64+0xa8] ;  /* 0x0000a8040a140981 */ /* 0x000f28000c1e1900 */
[----:B------:R-:W4:Y:S04]  /*08b0*/  @P4 LDG.E R25, desc[UR4][R10.64+0xf0] ;  /* 0x0000f0040a194981 */ /* 0x000f28000c1e1900 */
        /* <DEDUP_REMOVED lines=21> */
[----:B------:R-:W-:Y:S02]  /*0a10*/  LOP3.LUT P0, RZ, R24, 0x8000, RZ, 0xc0, !PT ;  /* 0x0000800018ff7812 */ /* 0x000fe4000780c0ff */
[----:B----4-:R-:W-:Y:S01]  /*0a20*/  @P5 LOP3.LUT R15, R15, R26, RZ, 0x3c, !PT ;  /* 0x0000001a0f0f5212 */ /* 0x010fe200078e3cff */
[----:B------:R-:W4:Y:S04]  /*0a30*/  @P3 LDG.E R24, desc[UR4][R10.64+0xe4] ;  /* 0x0000e4040a183981 */ /* 0x000f28000c1e1900 */
[----:B------:R-:W2:Y:S01]  /*0a40*/  @P6 LDG.E R26, desc[UR4][R10.64+0x118] ;  /* 0x000118040a1a6981 */ /* 0x000ea2000c1e1900 */
        /* <DEDUP_REMOVED lines=8> */
[----:B---3--:R-:W-:-:S03]  /*0ad0*/  @P2 LOP3.LUT R3, R3, R22, RZ, 0x3c, !PT ;  /* 0x0000001603032212 */ /* 0x008fc600078e3cff */
[----:B------:R-:W3:Y:S01]  /*0ae0*/  @P4 LDG.E R22, desc[UR4][R10.64+0x100] ;  /* 0x000100040a164981 */ /* 0x000ee2000c1e1900 */
[----:B--2---:R-:W-:-:S03]  /*0af0*/  @P6 LOP3.LUT R15, R15, R26, RZ, 0x3c, !PT ;  /* 0x0000001a0f0f6212 */ /* 0x004fc600078e3cff */
[----:B------:R-:W2:Y:S01]  /*0b00*/  @P0 LDG.E R26, desc[UR4][R10.64+0x12c] ;  /* 0x00012c040a1a0981 */ /* 0x000ea2000c1e1900 */
[----:B----4-:R-:W-:-:S03]  /*0b10*/  @P2 LOP3.LUT R2, R2, R23, RZ, 0x3c, !PT ;  /* 0x0000001702022212 */ /* 0x010fc600078e3cff */
[----:B------:R-:W4:Y:S01]  /*0b20*/  @P4 LDG.E R23, desc[UR4][R10.64+0xfc] ;  /* 0x0000fc040a174981 */ /* 0x000f22000c1e1900 */
[----:B------:R-:W-:-:S03]  /*0b30*/  @P2 LOP3.LUT R5, R5, R20, RZ, 0x3c, !PT ;  /* 0x0000001405052212 */ /* 0x000fc600078e3cff */
[----:B------:R-:W4:Y:S01]  /*0b40*/  @P4 LDG.E R20, desc[UR4][R10.64+0xf8] ;  /* 0x0000f8040a144981 */ /* 0x000f22000c1e1900 */
[----:B------:R-:W-:Y:S02]  /*0b50*/  @P3 LOP3.LUT R2, R2, R27, RZ, 0x3c, !PT ;  /* 0x0000001b02023212 */ /* 0x000fe400078e3cff */
[----:B------:R-:W-:Y:S01]  /*0b60*/  @P3 LOP3.LUT R4, R4, R25, RZ, 0x3c, !PT ;  /* 0x0000001904043212 */ /* 0x000fe200078e3cff */
[----:B------:R-:W4:Y:S01]  /*0b70*/  @P5 LDG.E R27, desc[UR4][R10.64+0x110] ;  /* 0x000110040a1b5981 */ /* 0x000f22000c1e1900 */
[----:B------:R-:W-:-:S03]  /*0b80*/  @P3 LOP3.LUT R5, R5, R24, RZ, 0x3c, !PT ;  /* 0x0000001805053212 */ /* 0x000fc600078e3cff */
[----:B------:R-:W4:Y:S04]  /*0b90*/  @P5 LDG.E R25, desc[UR4][R10.64+0x108] ;  /* 0x000108040a195981 */ /* 0x000f28000c1e1900 */
        /* <DEDUP_REMOVED lines=19> */
[----:B------:R-:W-:-:S05]  /*0cd0*/  VIADD R19, R19, 0x10 ;  /* 0x0000001013137836 */ /* 0x000fca0000000000 */
[----:B------:R-:W-:Y:S02]  /*0ce0*/  ISETP.NE.AND P1, PT, R19, 0x20, PT ;  /* 0x000000201300780c */ /* 0x000fe40003f25270 */
[----:B------:R-:W-:Y:S02]  /*0cf0*/  @P5 LOP3.LUT R3, R3, R18, RZ, 0x3c, !PT ;  /* 0x0000001203035212 */ /* 0x000fe400078e3cff */
[----:B------:R-:W-:Y:S02]  /*0d00*/  @P6 LOP3.LUT R4, R4, R21, RZ, 0x3c, !PT ;  /* 0x0000001504046212 */ /* 0x000fe400078e3cff */
[----:B---3--:R-:W-:-:S04]  /*0d10*/  @P6 LOP3.LUT R3, R3, R22, RZ, 0x3c, !PT ;  /* 0x0000001603036212 */ /* 0x008fc800078e3cff */
[----:B--2---:R-:W-:Y:S02]  /*0d20*/  @P0 LOP3.LUT R3, R3, R26, RZ, 0x3c, !PT ;  /* 0x0000001a03030212 */ /* 0x004fe400078e3cff */
[----:B----4-:R-:W-:Y:S02]  /*0d30*/  @P6 LOP3.LUT R2, R2, R23, RZ, 0x3c, !PT ;  /* 0x0000001702026212 */ /* 0x010fe400078e3cff */
[----:B------:R-:W-:Y:S02]  /*0d40*/  @P6 LOP3.LUT R5, R5, R20, RZ, 0x3c, !PT ;  /* 0x0000001405056212 */ /* 0x000fe400078e3cff */
[----:B------:R-:W-:Y:S02]  /*0d50*/  @P0 LOP3.LUT R2, R2, R27, RZ, 0x3c, !PT ;  /* 0x0000001b02020212 */ /* 0x000fe400078e3cff */
[----:B------:R-:W-:Y:S02]  /*0d60*/  @P0 LOP3.LUT R4, R4, R25, RZ, 0x3c, !PT ;  /* 0x0000001904040212 */ /* 0x000fe400078e3cff */
[----:B------:R-:W-:Y:S01]  /*0d70*/  @P0 LOP3.LUT R5, R5, R24, RZ, 0x3c, !PT ;  /* 0x0000001805050212 */ /* 0x000fe200078e3cff */
[----:B------:R-:W-:Y:S06]  /*0d80*/  @P1 BRA `(.L_x_11) ;  /* 0xfffffff400481947 */ /* 0x000fec000383ffff */
[----:B------:R-:W-:-:S05]  /*0d90*/  VIADD R17, R17, 0x1 ;  /* 0x0000000111117836 */ /* 0x000fca0000000000 */
[----:B------:R-:W-:-:S13]  /*0da0*/  ISETP.NE.AND P0, PT, R17, 0x5, PT ;  /* 0x000000051100780c */ /* 0x000fda0003f05270 */
[----:B------:R-:W-:Y:S05]  /*0db0*/  @P0 BRA `(.L_x_12) ;  /* 0xfffffff400300947 */ /* 0x000fea000383ffff */
[----:B------:R1:W-:Y:S01]  /*0dc0*/  STG.E.64 desc[UR4][R6.64+0x8], R4 ;  /* 0x0000080406007986 */ /* 0x0003e2000c101b04 */
[----:B------:R-:W-:Y:S01]  /*0dd0*/  VIADD R14, R14, 0x1 ;  /* 0x000000010e0e7836 */ /* 0x000fe20000000000 */
[----:B------:R-:W-:Y:S02]  /*0de0*/  LOP3.LUT R11, R13, 0x3, RZ, 0xc0, !PT ;  /* 0x000000030d0b7812 */ /* 0x000fe400078ec0ff */
[----:B------:R1:W-:Y:S02]  /*0df0*/  STG.E.64 desc[UR4][R6.64+0x10], R2 ;  /* 0x0000100206007986 */ /* 0x0003e4000c101b04 */
[----:B------:R-:W-:Y:S02]  /*0e00*/  ISETP.GE.U32.AND P0, PT, R14, R11, PT ;  /* 0x0000000b0e00720c */ /* 0x000fe40003f06070 */
[----:B------:R1:W-:Y:S11]  /*0e10*/  STG.E desc[UR4][R6.64+0x4], R15 ;  /* 0x0000040f06007986 */ /* 0x0003f6000c101904 */
[----:B------:R-:W-:Y:S05]  /*0e20*/  @!P0 BRA `(.L_x_13) ;  /* 0xfffffff400048947 */ /* 0x000fea000383ffff */
.L_x_10:
[----:B------:R-:W-:Y:S05]  /*0e30*/  BSYNC.RECONVERGENT B1 ;  /* 0x0000000000017941 */ /* 0x000fea0003800200 */
.L_x_9:
[C---:B------:R-:W-:Y:S01]  /*0e40*/  ISETP.GT.U32.AND P0, PT, R13.reuse, 0x3, PT ;  /* 0x000000030d00780c */ /* 0x040fe20003f04070 */
[----:B------:R-:W-:Y:S01]  /*0e50*/  VIADD R12, R12, 0x1 ;  /* 0x000000010c0c7836 */ /* 0x000fe20000000000 */
[--C-:B------:R-:W-:Y:S02]  /*0e60*/  SHF.R.U64 R13, R13, 0x2, R0.reuse ;  /* 0x000000020d0d7819 */ /* 0x100fe40000001200 */
[----:B------:R-:W-:Y:S02]  /*0e70*/  ISETP.GT.U32.AND.EX P0, PT, R0, RZ, PT, P0 ;  /* 0x000000ff0000720c */ /* 0x000fe40003f04100 */
[----:B------:R-:W-:-:S11]  /*0e80*/  SHF.R.U32.HI R0, RZ, 0x2, R0 ;  /* 0x00000002ff007819 */ /* 0x000fd60000011600 */
[----:B------:R-:W-:Y:S05]  /*0e90*/  @P0 BRA `(.L_x_14) ;  /* 0xfffffff000c80947 */ /* 0x000fea000383ffff */
.L_x_8:
[----:B------:R-:W-:Y:S05]  /*0ea0*/  BSYNC.RECONVERGENT B0 ;  /* 0x0000000000007941 */ /* 0x000fea0003800200 */
.L_x_7:
[----:B------:R-:W-:Y:S04]  /*0eb0*/  STG.E.64 desc[UR4][R6.64+0x18], RZ ;  /* 0x000018ff06007986 */ /* 0x000fe8000c101b04 */
[----:B------:R-:W-:Y:S04]  /*0ec0*/  STG.E desc[UR4][R6.64+0x20], RZ ;  /* 0x000020ff06007986 */ /* 0x000fe8000c101904 */
[----:B------:R-:W-:Y:S01]  /*0ed0*/  STG.E.64 desc[UR4][R6.64+0x28], RZ ;  /* 0x000028ff06007986 */ /* 0x000fe2000c101b04 */
[----:B------:R-:W-:Y:S05]  /*0ee0*/  EXIT ;  /* 0x000000000000794d */ /* 0x000fea0003800000 */
.L_x_15:
        /* <DEDUP_REMOVED lines=9> */
.L_x_18:


//--------------------- .text._Z17test_write_kernelPi --------------------------
	.section	.text._Z17test_write_kernelPi,"ax",@progbits
	.align	128
        .global         _Z17test_write_kernelPi
        .type           _Z17test_write_kernelPi,@function
        .size           _Z17test_write_kernelPi,(.L_x_19 - _Z17test_write_kernelPi)
        .other          _Z17test_write_kernelPi,@"STO_CUDA_ENTRY STV_DEFAULT"
_Z17test_write_kernelPi:
.text._Z17test_write_kernelPi:
[----:B------:R-:W-:Y:S01]  /*0000*/  LDC R1, c[0x0][0x37c] ;  /* 0x0000df00ff017b82 */ /* 0x000fe20000000800 */
[----:B------:R-:W0:Y:S07]  /*0010*/  S2R R5, SR_TID.X ;  /* 0x0000000000057919 */ /* 0x000e2e0000002100 */
[----:B------:R-:W0:Y:S01]  /*0020*/  LDC.64 R2, c[0x0][0x380] ;  /* 0x0000e000ff027b82 */ /* 0x000e220000000a00 */
[----:B------:R-:W1:Y:S01]  /*0030*/  LDCU.64 UR4, c[0x0][0x358] ;  /* 0x00006b00ff0477ac */ /* 0x000e620008000a00 */
[----:B0-----:R-:W-:-:S05]  /*0040*/  IMAD.WIDE.U32 R2, R5, 0x4, R2 ;  /* 0x0000000405027825 */ /* 0x001fca00078e0002 */
[----:B-1----:R-:W-:Y:S01]  /*0050*/  STG.E desc[UR4][R2.64], R5 ;  /* 0x0000000502007986 */ /* 0x002fe2000c101904 */
[----:B------:R-:W-:Y:S05]  /*0060*/  EXIT ;  /* 0x000000000000794d */ /* 0x000fea0003800000 */
.L_x_16:
        /* <DEDUP_REMOVED lines=9> */
.L_x_19:


//--------------------- .nv.global.init           --------------------------
	.section	.nv.global.init,"aw",@progbits
	.align	4
.nv.global.init:
	.type		mrg32k3aM1SubSeq,@object
	.size		mrg32k3aM1SubSeq,(mrg32k3aM2SubSeq - mrg32k3aM1SubSeq)
mrg32k3aM1SubSeq:
        /*0000*/ 	.byte	0x0b, 0xcc, 0xee, 0x04, 0x73, 0x29, 0x8b, 0x6f, 0xf6, 0x53, 0x03, 0xf6, 0x23, 0xf6, 0xea, 0xda
        /* <DEDUP_REMOVED lines=125> */
	.type		mrg32k3aM2SubSeq,@object
	.size		mrg32k3aM2SubSeq,(mrg32k3aM1 - mrg32k3aM2SubSeq)
mrg32k3aM2SubSeq:
        /* <DEDUP_REMOVED lines=126> */
	.type		mrg32k3aM1,@object
	.size		mrg32k3aM1,(mrg32k3aM1Seq - mrg32k3aM1)
mrg32k3aM1:
        /* <DEDUP_REMOVED lines=144> */
	.type		mrg32k3aM1Seq,@object
	.size		mrg32k3aM1Seq,(mrg32k3aM2 - mrg32k3aM1Seq)
mrg32k3aM1Seq:
        /* <DEDUP_REMOVED lines=144> */
	.type		mrg32k3aM2,@object
	.size		mrg32k3aM2,(mrg32k3aM2Seq - mrg32k3aM2)
mrg32k3aM2:
        /* <DEDUP_REMOVED lines=144> */
	.type		mrg32k3aM2Seq,@object
	.size		mrg32k3aM2Seq,(precalc_xorwow_matrix - mrg32k3aM2Seq)
mrg32k3aM2Seq:
        /* <DEDUP_REMOVED lines=144> */
	.type		precalc_xorwow_matrix,@object
	.size		precalc_xorwow_matrix,(precalc_xorwow_offset_matrix - precalc_xorwow_matrix)
precalc_xorwow_matrix:
        /* <DEDUP_REMOVED lines=6400> */
	.type		precalc_xorwow_offset_matrix,@object
	.size		precalc_xorwow_offset_matrix,(.L_1 - precalc_xorwow_offset_matrix)
precalc_xorwow_offset_matrix:
        /* <DEDUP_REMOVED lines=6400> */
.L_1:


//--------------------- .nv.shared.reserved.0     --------------------------
	.section	.nv.shared.reserved.0,"aw",@nobits
	.weak		__nv_reservedSMEM_offset_0_alias
	.size		__nv_reservedSMEM_offset_0_alias, 0, 64
	.other		__nv_reservedSMEM_offset_0_alias,@"STO_CUDA_RESERVED_SHARED STV_DEFAULT"
__nv_reservedSMEM_offset_0_alias:
	.zero		0
	.zero		64


//--------------------- .nv.global                --------------------------
	.section	.nv.global,"aw",@nobits
	.align	4
.nv.global:
	.type		mutex,@object
	.size		mutex,(.L_9 - mutex)
mutex:
	.zero		4
.L_9:


//--------------------- .nv.constant0._Z21generate_graph_kernelPiS_iP17curandStateXORWOWfiiii --------------------------
	.section	.nv.constant0._Z21generate_graph_kernelPiS_iP17curandStateXORWOWfiiii,"a",@progbits
	.sectionflags	@""
	.align	4
.nv.constant0._Z21generate_graph_kernelPiS_iP17curandStateXORWOWfiiii:
	.zero		948


//--------------------- .nv.constant0._Z12setup_kernelP17curandStateXORWOWi --------------------------
	.section	.nv.constant0._Z12setup_kernelP17curandStateXORWOWi,"a",@progbits
	.sectionflags	@""
	.align	4
.nv.constant0._Z12setup_kernelP17curandStateXORWOWi:
	.zero		908


//--------------------- .nv.constant0._Z17test_write_kernelPi --------------------------
	.section	.nv.constant0._Z17test_write_kernelPi,"a",@progbits
	.sectionflags	@""
	.align	4
.nv.constant0._Z17test_write_kernelPi:
	.zero		904


//--------------------- SYMBOLS --------------------------

	.type		.nv.reservedSmem.offset0,@object
	.size		.nv.reservedSmem.offset0,0x4
